//
// Generated by NVIDIA NVVM Compiler
//
// Compiler Build ID: CL-36424714
// Cuda compilation tools, release 13.0, V13.0.88
// Based on NVVM 20.0.0
//

.version 9.0
.target sm_100
.address_size 64

	// .globl	_Z11masa_grillaPfS_S_fiifi

.visible .entry _Z11masa_grillaPfS_S_fiifi(
	.param .u64 .ptr .align 1 _Z11masa_grillaPfS_S_fiifi_param_0,
	.param .u64 .ptr .align 1 _Z11masa_grillaPfS_S_fiifi_param_1,
	.param .u64 .ptr .align 1 _Z11masa_grillaPfS_S_fiifi_param_2,
	.param .f32 _Z11masa_grillaPfS_S_fiifi_param_3,
	.param .u32 _Z11masa_grillaPfS_S_fiifi_param_4,
	.param .u32 _Z11masa_grillaPfS_S_fiifi_param_5,
	.param .f32 _Z11masa_grillaPfS_S_fiifi_param_6,
	.param .u32 _Z11masa_grillaPfS_S_fiifi_param_7
)
{
	.reg .pred 	%p<21>;
	.reg .b32 	%r<23>;
	.reg .b32 	%f<45>;
	.reg .b64 	%rd<19>;

	ld.param.u64 	%rd4, [_Z11masa_grillaPfS_S_fiifi_param_0];
	ld.param.u64 	%rd6, [_Z11masa_grillaPfS_S_fiifi_param_1];
	ld.param.u64 	%rd5, [_Z11masa_grillaPfS_S_fiifi_param_2];
	ld.param.f32 	%f11, [_Z11masa_grillaPfS_S_fiifi_param_3];
	ld.param.u32 	%r7, [_Z11masa_grillaPfS_S_fiifi_param_4];
	ld.param.u32 	%r8, [_Z11masa_grillaPfS_S_fiifi_param_5];
	ld.param.f32 	%f12, [_Z11masa_grillaPfS_S_fiifi_param_6];
	ld.param.u32 	%r9, [_Z11masa_grillaPfS_S_fiifi_param_7];
	cvta.to.global.u64 	%rd1, %rd6;
	mov.u32 	%r10, %tid.x;
	mov.u32 	%r11, %ntid.x;
	mov.u32 	%r12, %ctaid.x;
	mad.lo.s32 	%r1, %r11, %r12, %r10;
	setp.ge.s32 	%p2, %r1, %r7;
	@%p2 bra 	$L__BB0_10;
	cvta.to.global.u64 	%rd7, %rd5;
	mul.lo.s32 	%r13, %r7, %r9;
	shl.b32 	%r14, %r13, 1;
	shl.b32 	%r15, %r1, 1;
	add.s32 	%r16, %r14, %r15;
	mul.wide.s32 	%rd8, %r16, 4;
	add.s64 	%rd2, %rd7, %rd8;
	ld.global.f32 	%f1, [%rd2];
	div.rn.f32 	%f2, %f1, %f11;
	setp.ltu.f32 	%p3, %f2, 0f00000000;
	@%p3 bra 	$L__BB0_10;
	cvt.rn.f32.s32 	%f3, %r8;
	setp.geu.f32 	%p4, %f2, %f3;
	@%p4 bra 	$L__BB0_10;
	ld.global.f32 	%f4, [%rd2+4];
	div.rn.f32 	%f5, %f4, %f11;
	setp.ltu.f32 	%p5, %f5, 0f00000000;
	setp.geu.f32 	%p6, %f5, %f3;
	or.pred  	%p7, %p5, %p6;
	@%p7 bra 	$L__BB0_10;
	mov.f32 	%f13, 0f3F000000;
	copysign.f32 	%f14, %f2, %f13;
	add.rz.f32 	%f15, %f2, %f14;
	cvt.rzi.f32.f32 	%f16, %f15;
	cvt.rzi.s32.f32 	%r17, %f16;
	copysign.f32 	%f17, %f5, %f13;
	add.rz.f32 	%f18, %f5, %f17;
	cvt.rzi.f32.f32 	%f19, %f18;
	cvt.rzi.s32.f32 	%r2, %f19;
	mad.lo.s32 	%r19, %r2, %r8, %r17;
	shl.b32 	%r20, %r19, 1;
	cvta.to.global.u64 	%rd9, %rd4;
	mul.wide.s32 	%rd10, %r20, 4;
	add.s64 	%rd11, %rd9, %rd10;
	ld.global.f32 	%f20, [%rd11];
	sub.f32 	%f21, %f20, %f1;
	abs.f32 	%f6, %f21;
	ld.global.f32 	%f22, [%rd11+4];
	sub.f32 	%f23, %f22, %f4;
	abs.f32 	%f7, %f23;
	sub.f32 	%f24, %f11, %f6;
	abs.f32 	%f25, %f24;
	sub.f32 	%f26, %f11, %f7;
	abs.f32 	%f8, %f26;
	mul.wide.s32 	%rd12, %r19, 4;
	add.s64 	%rd3, %rd1, %rd12;
	ld.global.f32 	%f27, [%rd3];
	mul.f32 	%f9, %f12, %f25;
	fma.rn.f32 	%f28, %f9, %f8, %f27;
	mul.f32 	%f10, %f11, %f11;
	div.rn.f32 	%f29, %f28, %f10;
	st.global.f32 	[%rd3], %f29;
	ld.global.f32 	%f30, [%rd11];
	ld.global.f32 	%f31, [%rd2];
	setp.gt.f32 	%p8, %f30, %f31;
	selp.b32 	%r3, -1, 1, %p8;
	ld.global.f32 	%f32, [%rd11+4];
	ld.global.f32 	%f33, [%rd2+4];
	setp.gt.f32 	%p9, %f32, %f33;
	neg.s32 	%r21, %r8;
	selp.b32 	%r4, %r21, %r8, %p9;
	add.s32 	%r5, %r4, %r19;
	setp.gt.s32 	%p10, %r17, 0;
	add.s32 	%r6, %r8, -1;
	setp.lt.s32 	%p11, %r17, %r6;
	and.pred  	%p1, %p10, %p11;
	not.pred 	%p12, %p1;
	@%p12 bra 	$L__BB0_6;
	mul.wide.s32 	%rd13, %r3, 4;
	add.s64 	%rd14, %rd3, %rd13;
	ld.global.f32 	%f34, [%rd14];
	mul.f32 	%f35, %f12, %f6;
	fma.rn.f32 	%f36, %f35, %f8, %f34;
	div.rn.f32 	%f37, %f36, %f10;
	st.global.f32 	[%rd14], %f37;
$L__BB0_6:
	setp.lt.s32 	%p13, %r2, 1;
	setp.ge.s32 	%p14, %r2, %r6;
	or.pred  	%p15, %p13, %p14;
	@%p15 bra 	$L__BB0_8;
	mul.wide.s32 	%rd15, %r4, 4;
	add.s64 	%rd16, %rd3, %rd15;
	ld.global.f32 	%f38, [%rd16];
	fma.rn.f32 	%f39, %f7, %f9, %f38;
	div.rn.f32 	%f40, %f39, %f10;
	st.global.f32 	[%rd16], %f40;
$L__BB0_8:
	setp.ge.s32 	%p16, %r2, %r6;
	setp.lt.s32 	%p17, %r2, 1;
	or.pred  	%p19, %p12, %p17;
	or.pred  	%p20, %p19, %p16;
	@%p20 bra 	$L__BB0_10;
	add.s32 	%r22, %r5, %r3;
	mul.wide.s32 	%rd17, %r22, 4;
	add.s64 	%rd18, %rd1, %rd17;
	ld.global.f32 	%f41, [%rd18];
	mul.f32 	%f42, %f12, %f6;
	fma.rn.f32 	%f43, %f42, %f7, %f41;
	div.rn.f32 	%f44, %f43, %f10;
	st.global.f32 	[%rd18], %f44;
$L__BB0_10:
	bar.sync 	0;
	ret;

}
	// .globl	_Z13real_complejoPfP6float2i
.visible .entry _Z13real_complejoPfP6float2i(
	.param .u64 .ptr .align 1 _Z13real_complejoPfP6float2i_param_0,
	.param .u64 .ptr .align 1 _Z13real_complejoPfP6float2i_param_1,
	.param .u32 _Z13real_complejoPfP6float2i_param_2
)
{
	.reg .pred 	%p<2>;
	.reg .b32 	%r<12>;
	.reg .b32 	%f<5>;
	.reg .b64 	%rd<9>;
	.reg .b64 	%fd<3>;

	ld.param.u64 	%rd1, [_Z13real_complejoPfP6float2i_param_0];
	ld.param.u64 	%rd2, [_Z13real_complejoPfP6float2i_param_1];
	ld.param.u32 	%r2, [_Z13real_complejoPfP6float2i_param_2];
	mov.u32 	%r3, %tid.x;
	mov.u32 	%r4, %ntid.x;
	mov.u32 	%r5, %ctaid.x;
	mad.lo.s32 	%r6, %r4, %r5, %r3;
	mov.u32 	%r7, %tid.y;
	mov.u32 	%r8, %ntid.y;
	mov.u32 	%r9, %ctaid.y;
	mad.lo.s32 	%r10, %r8, %r9, %r7;
	mad.lo.s32 	%r1, %r2, %r10, %r6;
	max.s32 	%r11, %r10, %r6;
	setp.ge.s32 	%p1, %r11, %r2;
	@%p1 bra 	$L__BB1_2;
	cvta.to.global.u64 	%rd3, %rd1;
	cvta.to.global.u64 	%rd4, %rd2;
	mul.wide.s32 	%rd5, %r1, 4;
	add.s64 	%rd6, %rd3, %rd5;
	ld.global.f32 	%f1, [%rd6];
	mul.f32 	%f2, %f1, 0f40800000;
	cvt.f64.f32 	%fd1, %f2;
	mul.f64 	%fd2, %fd1, 0d400921F9F01B866E;
	cvt.rn.f32.f64 	%f3, %fd2;
	mul.wide.s32 	%rd7, %r1, 8;
	add.s64 	%rd8, %rd4, %rd7;
	mov.f32 	%f4, 0f00000000;
	st.global.v2.f32 	[%rd8], {%f3, %f4};
$L__BB1_2:
	bar.sync 	0;
	ret;

}
	// .globl	_Z13complejo_realPfP6float2i
.visible .entry _Z13complejo_realPfP6float2i(
	.param .u64 .ptr .align 1 _Z13complejo_realPfP6float2i_param_0,
	.param .u64 .ptr .align 1 _Z13complejo_realPfP6float2i_param_1,
	.param .u32 _Z13complejo_realPfP6float2i_param_2
)
{
	.reg .pred 	%p<2>;
	.reg .b32 	%r<12>;
	.reg .b32 	%f<5>;
	.reg .b64 	%rd<9>;

	ld.param.u64 	%rd1, [_Z13complejo_realPfP6float2i_param_0];
	ld.param.u64 	%rd2, [_Z13complejo_realPfP6float2i_param_1];
	ld.param.u32 	%r2, [_Z13complejo_realPfP6float2i_param_2];
	mov.u32 	%r3, %tid.x;
	mov.u32 	%r4, %ntid.x;
	mov.u32 	%r5, %ctaid.x;
	mad.lo.s32 	%r6, %r4, %r5, %r3;
	mov.u32 	%r7, %tid.y;
	mov.u32 	%r8, %ntid.y;
	mov.u32 	%r9, %ctaid.y;
	mad.lo.s32 	%r10, %r8, %r9, %r7;
	mad.lo.s32 	%r1, %r2, %r10, %r6;
	max.s32 	%r11, %r10, %r6;
	setp.ge.s32 	%p1, %r11, %r2;
	@%p1 bra 	$L__BB2_2;
	cvta.to.global.u64 	%rd3, %rd2;
	cvta.to.global.u64 	%rd4, %rd1;
	mul.wide.s32 	%rd5, %r1, 8;
	add.s64 	%rd6, %rd3, %rd5;
	ld.global.f32 	%f1, [%rd6];
	cvt.rn.f32.u32 	%f2, %r2;
	mul.f32 	%f3, %f2, %f2;
	div.rn.f32 	%f4, %f1, %f3;
	mul.wide.s32 	%rd7, %r1, 4;
	add.s64 	%rd8, %rd4, %rd7;
	st.global.f32 	[%rd8], %f4;
$L__BB2_2:
	bar.sync 	0;
	ret;

}
	// .globl	_Z7poissonP6float2S0_Pfiif
.visible .entry _Z7poissonP6float2S0_Pfiif(
	.param .u64 .ptr .align 1 _Z7poissonP6float2S0_Pfiif_param_0,
	.param .u64 .ptr .align 1 _Z7poissonP6float2S0_Pfiif_param_1,
	.param .u64 .ptr .align 1 _Z7poissonP6float2S0_Pfiif_param_2,
	.param .u32 _Z7poissonP6float2S0_Pfiif_param_3,
	.param .u32 _Z7poissonP6float2S0_Pfiif_param_4,
	.param .f32 _Z7poissonP6float2S0_Pfiif_param_5
)
{
	.reg .pred 	%p<3>;
	.reg .b32 	%r<15>;
	.reg .b32 	%f<12>;
	.reg .b64 	%rd<14>;

	ld.param.u64 	%rd1, [_Z7poissonP6float2S0_Pfiif_param_0];
	ld.param.u64 	%rd2, [_Z7poissonP6float2S0_Pfiif_param_1];
	ld.param.u64 	%rd3, [_Z7poissonP6float2S0_Pfiif_param_2];
	ld.param.u32 	%r4, [_Z7poissonP6float2S0_Pfiif_param_3];
	mov.u32 	%r6, %tid.x;
	mov.u32 	%r7, %ntid.x;
	mov.u32 	%r8, %ctaid.x;
	mad.lo.s32 	%r1, %r7, %r8, %r6;
	mov.u32 	%r9, %tid.y;
	mov.u32 	%r10, %ctaid.y;
	mad.lo.s32 	%r11, %r7, %r10, %r9;
	mul.lo.s32 	%r3, %r4, %r11;
	max.s32 	%r12, %r1, %r11;
	setp.ge.s32 	%p1, %r12, %r4;
	@%p1 bra 	$L__BB3_2;
	cvta.to.global.u64 	%rd4, %rd3;
	cvta.to.global.u64 	%rd5, %rd1;
	cvta.to.global.u64 	%rd6, %rd2;
	mul.wide.s32 	%rd7, %r1, 4;
	add.s64 	%rd8, %rd4, %rd7;
	ld.global.f32 	%f1, [%rd8];
	mul.wide.u32 	%rd9, %r11, 4;
	add.s64 	%rd10, %rd4, %rd9;
	ld.global.f32 	%f2, [%rd10];
	mul.f32 	%f3, %f2, %f2;
	fma.rn.f32 	%f4, %f1, %f1, %f3;
	or.b32  	%r13, %r1, %r11;
	setp.eq.s32 	%p2, %r13, 0;
	selp.f32 	%f5, 0f3F800000, %f4, %p2;
	add.s32 	%r14, %r3, %r1;
	mul.wide.s32 	%rd11, %r14, 8;
	add.s64 	%rd12, %rd5, %rd11;
	ld.global.v2.f32 	{%f6, %f7}, [%rd12];
	neg.f32 	%f8, %f6;
	div.rn.f32 	%f9, %f8, %f5;
	add.s64 	%rd13, %rd6, %rd11;
	neg.f32 	%f10, %f7;
	div.rn.f32 	%f11, %f10, %f5;
	st.global.v2.f32 	[%rd13], {%f9, %f11};
$L__BB3_2:
	bar.sync 	0;
	ret;

}
	// .globl	_Z8gravedadPfS_if
.visible .entry _Z8gravedadPfS_if(
	.param .u64 .ptr .align 1 _Z8gravedadPfS_if_param_0,
	.param .u64 .ptr .align 1 _Z8gravedadPfS_if_param_1,
	.param .u32 _Z8gravedadPfS_if_param_2,
	.param .f32 _Z8gravedadPfS_if_param_3
)
{
	.reg .pred 	%p<2>;
	.reg .b32 	%r<18>;
	.reg .b32 	%f<16>;
	.reg .b64 	%rd<15>;

	ld.param.u64 	%rd4, [_Z8gravedadPfS_if_param_0];
	ld.param.u64 	%rd3, [_Z8gravedadPfS_if_param_1];
	ld.param.u32 	%r4, [_Z8gravedadPfS_if_param_2];
	ld.param.f32 	%f1, [_Z8gravedadPfS_if_param_3];
	cvta.to.global.u64 	%rd1, %rd4;
	mov.u32 	%r5, %tid.x;
	mov.u32 	%r6, %ntid.x;
	mov.u32 	%r7, %ctaid.x;
	mad.lo.s32 	%r1, %r6, %r7, %r5;
	mov.u32 	%r8, %tid.y;
	mov.u32 	%r9, %ntid.y;
	mov.u32 	%r10, %ctaid.y;
	mad.lo.s32 	%r11, %r9, %r10, %r8;
	mul.lo.s32 	%r2, %r4, %r11;
	add.s32 	%r3, %r2, %r1;
	ld.global.f32 	%f2, [%rd1];
	mul.wide.s32 	%rd5, %r3, 4;
	add.s64 	%rd2, %rd1, %rd5;
	ld.global.f32 	%f3, [%rd2];
	sub.f32 	%f4, %f3, %f2;
	st.global.f32 	[%rd2], %f4;
	max.s32 	%r12, %r1, %r11;
	setp.ge.s32 	%p1, %r12, %r4;
	@%p1 bra 	$L__BB4_2;
	cvta.to.global.u64 	%rd6, %rd3;
	ld.global.f32 	%f5, [%rd2+4];
	ld.global.f32 	%f6, [%rd2+-4];
	sub.f32 	%f7, %f5, %f6;
	neg.f32 	%f8, %f7;
	add.f32 	%f9, %f1, %f1;
	div.rn.f32 	%f10, %f8, %f9;
	add.s64 	%rd8, %rd6, %rd5;
	st.global.f32 	[%rd8], %f10;
	add.s32 	%r13, %r2, %r4;
	mul.wide.s32 	%rd9, %r4, 4;
	add.s64 	%rd10, %rd2, %rd9;
	ld.global.f32 	%f11, [%rd10];
	shl.b32 	%r14, %r4, 1;
	sub.s32 	%r15, %r13, %r14;
	add.s32 	%r16, %r15, %r1;
	mul.wide.s32 	%rd11, %r16, 4;
	add.s64 	%rd12, %rd1, %rd11;
	ld.global.f32 	%f12, [%rd12];
	sub.f32 	%f13, %f11, %f12;
	neg.f32 	%f14, %f13;
	div.rn.f32 	%f15, %f14, %f9;
	mul.lo.s32 	%r17, %r4, %r4;
	mul.wide.u32 	%rd13, %r17, 4;
	add.s64 	%rd14, %rd8, %rd13;
	st.global.f32 	[%rd14], %f15;
$L__BB4_2:
	bar.sync 	0;
	ret;

}
	// .globl	_Z13actualizacionPfS_S_S_iifffi
.visible .entry _Z13actualizacionPfS_S_S_iifffi(
	.param .u64 .ptr .align 1 _Z13actualizacionPfS_S_S_iifffi_param_0,
	.param .u64 .ptr .align 1 _Z13actualizacionPfS_S_S_iifffi_param_1,
	.param .u64 .ptr .align 1 _Z13actualizacionPfS_S_S_iifffi_param_2,
	.param .u64 .ptr .align 1 _Z13actualizacionPfS_S_S_iifffi_param_3,
	.param .u32 _Z13actualizacionPfS_S_S_iifffi_param_4,
	.param .u32 _Z13actualizacionPfS_S_S_iifffi_param_5,
	.param .f32 _Z13actualizacionPfS_S_S_iifffi_param_6,
	.param .f32 _Z13actualizacionPfS_S_S_iifffi_param_7,
	.param .f32 _Z13actualizacionPfS_S_S_iifffi_param_8,
	.param .u32 _Z13actualizacionPfS_S_S_iifffi_param_9
)
{
	.reg .pred 	%p<21>;
	.reg .b32 	%r<23>;
	.reg .b32 	%f<76>;
	.reg .b64 	%rd<30>;
	.reg .b64 	%fd<15>;

	ld.param.u64 	%rd5, [_Z13actualizacionPfS_S_S_iifffi_param_0];
	ld.param.u64 	%rd6, [_Z13actualizacionPfS_S_S_iifffi_param_1];
	ld.param.u64 	%rd7, [_Z13actualizacionPfS_S_S_iifffi_param_2];
	ld.param.u64 	%rd8, [_Z13actualizacionPfS_S_S_iifffi_param_3];
	ld.param.u32 	%r9, [_Z13actualizacionPfS_S_S_iifffi_param_4];
	ld.param.u32 	%r10, [_Z13actualizacionPfS_S_S_iifffi_param_5];
	ld.param.f32 	%f24, [_Z13actualizacionPfS_S_S_iifffi_param_6];
	ld.param.f32 	%f25, [_Z13actualizacionPfS_S_S_iifffi_param_7];
	ld.param.f32 	%f26, [_Z13actualizacionPfS_S_S_iifffi_param_8];
	ld.param.u32 	%r11, [_Z13actualizacionPfS_S_S_iifffi_param_9];
	cvta.to.global.u64 	%rd1, %rd8;
	mov.u32 	%r12, %tid.x;
	mov.u32 	%r13, %ntid.x;
	mov.u32 	%r14, %ctaid.x;
	mad.lo.s32 	%r1, %r13, %r14, %r12;
	setp.ge.s32 	%p2, %r1, %r9;
	@%p2 bra 	$L__BB5_11;
	cvta.to.global.u64 	%rd9, %rd6;
	shl.b32 	%r2, %r9, 1;
	shl.b32 	%r3, %r1, 1;
	mad.lo.s32 	%r15, %r2, %r11, %r3;
	mul.wide.s32 	%rd10, %r15, 4;
	add.s64 	%rd2, %rd9, %rd10;
	ld.global.f32 	%f1, [%rd2];
	div.rn.f32 	%f2, %f1, %f24;
	setp.ltu.f32 	%p3, %f2, 0f00000000;
	@%p3 bra 	$L__BB5_10;
	cvt.rn.f32.s32 	%f3, %r10;
	setp.geu.f32 	%p4, %f2, %f3;
	@%p4 bra 	$L__BB5_10;
	ld.global.f32 	%f4, [%rd2+4];
	div.rn.f32 	%f5, %f4, %f24;
	setp.ltu.f32 	%p5, %f5, 0f00000000;
	setp.geu.f32 	%p6, %f5, %f3;
	or.pred  	%p7, %p5, %p6;
	@%p7 bra 	$L__BB5_10;
	mov.f32 	%f30, 0f3F000000;
	copysign.f32 	%f31, %f2, %f30;
	add.rz.f32 	%f32, %f2, %f31;
	cvt.rzi.f32.f32 	%f33, %f32;
	cvt.rzi.s32.f32 	%r16, %f33;
	copysign.f32 	%f34, %f5, %f30;
	add.rz.f32 	%f35, %f5, %f34;
	cvt.rzi.f32.f32 	%f36, %f35;
	cvt.rzi.s32.f32 	%r4, %f36;
	mad.lo.s32 	%r18, %r4, %r10, %r16;
	shl.b32 	%r19, %r18, 1;
	cvta.to.global.u64 	%rd11, %rd5;
	mul.wide.s32 	%rd12, %r19, 4;
	add.s64 	%rd13, %rd11, %rd12;
	ld.global.f32 	%f37, [%rd13];
	sub.f32 	%f38, %f37, %f1;
	abs.f32 	%f6, %f38;
	ld.global.f32 	%f39, [%rd13+4];
	sub.f32 	%f40, %f39, %f4;
	abs.f32 	%f7, %f40;
	sub.f32 	%f41, %f24, %f6;
	abs.f32 	%f8, %f41;
	sub.f32 	%f42, %f24, %f7;
	abs.f32 	%f9, %f42;
	setp.gt.f32 	%p8, %f37, %f1;
	selp.b32 	%r5, -1, 1, %p8;
	setp.gt.f32 	%p9, %f39, %f4;
	mul.wide.s32 	%rd14, %r18, 4;
	add.s64 	%rd3, %rd1, %rd14;
	ld.global.f32 	%f43, [%rd3];
	mul.f32 	%f44, %f8, %f43;
	mul.f32 	%f74, %f9, %f44;
	mul.lo.s32 	%r20, %r10, %r10;
	mul.wide.u32 	%rd4, %r20, 4;
	add.s64 	%rd15, %rd3, %rd4;
	ld.global.f32 	%f45, [%rd15];
	mul.f32 	%f46, %f8, %f45;
	mul.f32 	%f75, %f9, %f46;
	neg.s32 	%r21, %r10;
	selp.b32 	%r6, %r21, %r10, %p9;
	add.s32 	%r7, %r6, %r18;
	setp.gt.s32 	%p10, %r16, 0;
	add.s32 	%r8, %r10, -1;
	setp.lt.s32 	%p11, %r16, %r8;
	and.pred  	%p1, %p10, %p11;
	not.pred 	%p12, %p1;
	@%p12 bra 	$L__BB5_6;
	mul.wide.s32 	%rd16, %r5, 4;
	add.s64 	%rd17, %rd3, %rd16;
	ld.global.f32 	%f47, [%rd17];
	mul.f32 	%f48, %f6, %f47;
	fma.rn.f32 	%f74, %f9, %f48, %f74;
	add.s64 	%rd18, %rd17, %rd4;
	ld.global.f32 	%f49, [%rd18];
	mul.f32 	%f50, %f6, %f49;
	fma.rn.f32 	%f75, %f9, %f50, %f75;
$L__BB5_6:
	setp.lt.s32 	%p13, %r4, 1;
	setp.ge.s32 	%p14, %r4, %r8;
	or.pred  	%p15, %p13, %p14;
	@%p15 bra 	$L__BB5_8;
	mul.wide.s32 	%rd19, %r6, 4;
	add.s64 	%rd20, %rd3, %rd19;
	ld.global.f32 	%f51, [%rd20];
	mul.f32 	%f52, %f8, %f51;
	fma.rn.f32 	%f74, %f7, %f52, %f74;
	add.s64 	%rd21, %rd20, %rd4;
	ld.global.f32 	%f53, [%rd21];
	mul.f32 	%f54, %f8, %f53;
	fma.rn.f32 	%f75, %f7, %f54, %f75;
$L__BB5_8:
	setp.ge.s32 	%p16, %r4, %r8;
	setp.lt.s32 	%p17, %r4, 1;
	or.pred  	%p19, %p12, %p17;
	or.pred  	%p20, %p19, %p16;
	@%p20 bra 	$L__BB5_10;
	add.s32 	%r22, %r7, %r5;
	mul.wide.s32 	%rd22, %r22, 4;
	add.s64 	%rd23, %rd1, %rd22;
	ld.global.f32 	%f55, [%rd23];
	mul.f32 	%f56, %f6, %f55;
	fma.rn.f32 	%f74, %f7, %f56, %f74;
	add.s64 	%rd24, %rd23, %rd4;
	ld.global.f32 	%f57, [%rd24];
	mul.f32 	%f58, %f6, %f57;
	fma.rn.f32 	%f75, %f7, %f58, %f75;
$L__BB5_10:
	cvta.to.global.u64 	%rd25, %rd7;
	mul.wide.s32 	%rd26, %r3, 4;
	add.s64 	%rd27, %rd25, %rd26;
	ld.global.f32 	%f59, [%rd27];
	cvt.f64.f32 	%fd1, %f59;
	mul.f32 	%f60, %f26, %f74;
	cvt.f64.f32 	%fd2, %f60;
	cvt.f64.f32 	%fd3, %f25;
	add.f64 	%fd4, %fd3, %fd3;
	div.rn.f64 	%fd5, %fd2, %fd4;
	add.f64 	%fd6, %fd5, %fd1;
	cvt.rn.f32.f64 	%f61, %fd6;
	fma.rn.f32 	%f62, %f26, %f61, %f1;
	mul.wide.s32 	%rd28, %r2, 4;
	add.s64 	%rd29, %rd2, %rd28;
	st.global.f32 	[%rd29], %f62;
	cvt.f64.f32 	%fd7, %f61;
	add.f64 	%fd8, %fd5, %fd7;
	cvt.rn.f32.f64 	%f63, %fd8;
	st.global.f32 	[%rd27], %f63;
	ld.global.f32 	%f64, [%rd27+4];
	cvt.f64.f32 	%fd9, %f64;
	mul.f32 	%f65, %f26, %f75;
	cvt.f64.f32 	%fd10, %f65;
	div.rn.f64 	%fd11, %fd10, %fd4;
	add.f64 	%fd12, %fd11, %fd9;
	cvt.rn.f32.f64 	%f66, %fd12;
	ld.global.f32 	%f67, [%rd2+4];
	fma.rn.f32 	%f68, %f26, %f66, %f67;
	st.global.f32 	[%rd29+4], %f68;
	cvt.f64.f32 	%fd13, %f66;
	add.f64 	%fd14, %fd11, %fd13;
	cvt.rn.f32.f64 	%f69, %fd14;
	st.global.f32 	[%rd27+4], %f69;
$L__BB5_11:
	bar.sync 	0;
	ret;

}


// ===== COMPILED SASS (sm_100) =====

	.target	sm_100

	.elftype	@"ET_EXEC"


//--------------------- .note.nv.tkinfo           --------------------------
	.section	.note.nv.tkinfo,"",@"SHT_NOTE"
	.sectionflags	@"SHF_NOTE_NV_TKINFO"
	.tkinfo
        /*0018*/ 	.word	0x00000002
        /*0030*/ 	.string	""
        /*0030*/ 	.string	"ptxas"
        /*0030*/ 	.string	"Cuda compilation tools, release 13.0, V13.0.88"
        /*0030*/ 	.string	"Build cuda_13.0.r13.0/compiler.36424714_0"
        /*0030*/ 	.string	"-arch sm_100 -m 64 "



//--------------------- .note.nv.cuinfo           --------------------------
	.section	.note.nv.cuinfo,"",@"SHT_NOTE"
	.sectionflags	@"SHF_NOTE_NV_CUINFO"
        /*0018*/ 	.short	0x0002
        /*001a*/ 	.short	0x0064
        /*001c*/ 	.short	0x0082
	.zero		2


//--------------------- .nv.info                  --------------------------
	.section	.nv.info,"",@"SHT_CUDA_INFO"
	.align	4


	//----- nvinfo : EIATTR_REGCOUNT
	.align		4
        /*0000*/ 	.byte	0x04, 0x2f
        /*0002*/ 	.short	(.L_1 - .L_0)
	.align		4
.L_0:
        /*0004*/ 	.word	index@(_Z11masa_grillaPfS_S_fiifi)
        /*0008*/ 	.word	0x00000020


	//----- nvinfo : EIATTR_FRAME_SIZE
	.align		4
.L_1:
        /*000c*/ 	.byte	0x04, 0x11
        /*000e*/ 	.short	(.L_3 - .L_2)
	.align		4
.L_2:
        /*0010*/ 	.word	index@($__internal_5_$__cuda_sm3x_div_rn_noftz_f32_slowpath)
        /*0014*/ 	.word	0x00000000


	//----- nvinfo : EIATTR_FRAME_SIZE
	.align		4
.L_3:
        /*0018*/ 	.byte	0x04, 0x11
        /*001a*/ 	.short	(.L_5 - .L_4)
	.align		4
.L_4:
        /*001c*/ 	.word	index@(_Z11masa_grillaPfS_S_fiifi)
        /*0020*/ 	.word	0x00000000


	//----- nvinfo : EIATTR_REGCOUNT
	.align		4
.L_5:
        /*0024*/ 	.byte	0x04, 0x2f
        /*0026*/ 	.short	(.L_7 - .L_6)
	.align		4
.L_6:
        /*0028*/ 	.word	index@(_Z13real_complejoPfP6float2i)
        /*002c*/ 	.word	0x0000000e


	//----- nvinfo : EIATTR_FRAME_SIZE
	.align		4
.L_7:
        /*0030*/ 	.byte	0x04, 0x11
        /*0032*/ 	.short	(.L_9 - .L_8)
	.align		4
.L_8:
        /*0034*/ 	.word	index@(_Z13real_complejoPfP6float2i)
        /*0038*/ 	.word	0x00000000


	//----- nvinfo : EIATTR_REGCOUNT
	.align		4
.L_9:
        /*003c*/ 	.byte	0x04, 0x2f
        /*003e*/ 	.short	(.L_11 - .L_10)
	.align		4
.L_10:
        /*0040*/ 	.word	index@(_Z13complejo_realPfP6float2i)
        /*0044*/ 	.word	0x00000012


	//----- nvinfo : EIATTR_FRAME_SIZE
	.align		4
.L_11:
        /*0048*/ 	.byte	0x04, 0x11
        /*004a*/ 	.short	(.L_13 - .L_12)
	.align		4
.L_12:
        /*004c*/ 	.word	index@($__internal_4_$__cuda_sm3x_div_rn_noftz_f32_slowpath)
        /*0050*/ 	.word	0x00000000


	//----- nvinfo : EIATTR_FRAME_SIZE
	.align		4
.L_13:
        /*0054*/ 	.byte	0x04, 0x11
        /*0056*/ 	.short	(.L_15 - .L_14)
	.align		4
.L_14:
        /*0058*/ 	.word	index@(_Z13complejo_realPfP6float2i)
        /*005c*/ 	.word	0x00000000


	//----- nvinfo : EIATTR_REGCOUNT
	.align		4
.L_15:
        /*0060*/ 	.byte	0x04, 0x2f
        /*0062*/ 	.short	(.L_17 - .L_16)
	.align		4
.L_16:
        /*0064*/ 	.word	index@(_Z7poissonP6float2S0_Pfiif)
        /*0068*/ 	.word	0x00000016


	//----- nvinfo : EIATTR_FRAME_SIZE
	.align		4
.L_17:
        /*006c*/ 	.byte	0x04, 0x11
        /*006e*/ 	.short	(.L_19 - .L_18)
	.align		4
.L_18:
        /*0070*/ 	.word	index@($__internal_3_$__cuda_sm3x_div_rn_noftz_f32_slowpath)
        /*0074*/ 	.word	0x00000000


	//----- nvinfo : EIATTR_FRAME_SIZE
	.align		4
.L_19:
        /*0078*/ 	.byte	0x04, 0x11
        /*007a*/ 	.short	(.L_21 - .L_20)
	.align		4
.L_20:
        /*007c*/ 	.word	index@(_Z7poissonP6float2S0_Pfiif)
        /*0080*/ 	.word	0x00000000


	//----- nvinfo : EIATTR_REGCOUNT
	.align		4
.L_21:
        /*0084*/ 	.byte	0x04, 0x2f
        /*0086*/ 	.short	(.L_23 - .L_22)
	.align		4
.L_22:
        /*0088*/ 	.word	index@(_Z8gravedadPfS_if)
        /*008c*/ 	.word	0x00000013


	//----- nvinfo : EIATTR_FRAME_SIZE
	.align		4
.L_23:
        /*0090*/ 	.byte	0x04, 0x11
        /*0092*/ 	.short	(.L_25 - .L_24)
	.align		4
.L_24:
        /*0094*/ 	.word	index@($__internal_2_$__cuda_sm3x_div_rn_noftz_f32_slowpath)
        /*0098*/ 	.word	0x00000000


	//----- nvinfo : EIATTR_FRAME_SIZE
	.align		4
.L_25:
        /*009c*/ 	.byte	0x04, 0x11
        /*009e*/ 	.short	(.L_27 - .L_26)
	.align		4
.L_26:
        /*00a0*/ 	.word	index@(_Z8gravedadPfS_if)
        /*00a4*/ 	.word	0x00000000


	//----- nvinfo : EIATTR_REGCOUNT
	.align		4
.L_27:
        /*00a8*/ 	.byte	0x04, 0x2f
        /*00aa*/ 	.short	(.L_29 - .L_28)
	.align		4
.L_28:
        /*00ac*/ 	.word	index@(_Z13actualizacionPfS_S_S_iifffi)
        /*00b0*/ 	.word	0x00000025


	//----- nvinfo : EIATTR_FRAME_SIZE
	.align		4
.L_29:
        /*00b4*/ 	.byte	0x04, 0x11
        /*00b6*/ 	.short	(.L_31 - .L_30)
	.align		4
.L_30:
        /*00b8*/ 	.word	index@($__internal_1_$__cuda_sm3x_div_rn_noftz_f32_slowpath)
        /*00bc*/ 	.word	0x00000000


	//----- nvinfo : EIATTR_FRAME_SIZE
	.align		4
.L_31:
        /*00c0*/ 	.byte	0x04, 0x11
        /*00c2*/ 	.short	(.L_33 - .L_32)
	.align		4
.L_32:
        /*00c4*/ 	.word	index@($__internal_0_$__cuda_sm20_div_rn_f64_full)
        /*00c8*/ 	.word	0x00000000


	//----- nvinfo : EIATTR_FRAME_SIZE
	.align		4
.L_33:
        /*00cc*/ 	.byte	0x04, 0x11
        /*00ce*/ 	.short	(.L_35 - .L_34)
	.align		4
.L_34:
        /*00d0*/ 	.word	index@(_Z13actualizacionPfS_S_S_iifffi)
        /*00d4*/ 	.word	0x00000000


	//----- nvinfo : EIATTR_MIN_STACK_SIZE
	.align		4
.L_35:
        /*00d8*/ 	.byte	0x04, 0x12
        /*00da*/ 	.short	(.L_37 - .L_36)
	.align		4
.L_36:
        /*00dc*/ 	.word	index@(_Z13actualizacionPfS_S_S_iifffi)
        /*00e0*/ 	.word	0x00000000


	//----- nvinfo : EIATTR_MIN_STACK_SIZE
	.align		4
.L_37:
        /*00e4*/ 	.byte	0x04, 0x12
        /*00e6*/ 	.short	(.L_39 - .L_38)
	.align		4
.L_38:
        /*00e8*/ 	.word	index@(_Z8gravedadPfS_if)
        /*00ec*/ 	.word	0x00000000


	//----- nvinfo : EIATTR_MIN_STACK_SIZE
	.align		4
.L_39:
        /*00f0*/ 	.byte	0x04, 0x12
        /*00f2*/ 	.short	(.L_41 - .L_40)
	.align		4
.L_40:
        /*00f4*/ 	.word	index@(_Z7poissonP6float2S0_Pfiif)
        /*00f8*/ 	.word	0x00000000


	//----- nvinfo : EIATTR_MIN_STACK_SIZE
	.align		4
.L_41:
        /*00fc*/ 	.byte	0x04, 0x12
        /*00fe*/ 	.short	(.L_43 - .L_42)
	.align		4
.L_42:
        /*0100*/ 	.word	index@(_Z13complejo_realPfP6float2i)
        /*0104*/ 	.word	0x00000000


	//----- nvinfo : EIATTR_MIN_STACK_SIZE
	.align		4
.L_43:
        /*0108*/ 	.byte	0x04, 0x12
        /*010a*/ 	.short	(.L_45 - .L_44)
	.align		4
.L_44:
        /*010c*/ 	.word	index@(_Z13real_complejoPfP6float2i)
        /*0110*/ 	.word	0x00000000


	//----- nvinfo : EIATTR_MIN_STACK_SIZE
	.align		4
.L_45:
        /*0114*/ 	.byte	0x04, 0x12
        /*0116*/ 	.short	(.L_47 - .L_46)
	.align		4
.L_46:
        /*0118*/ 	.word	index@(_Z11masa_grillaPfS_S_fiifi)
        /*011c*/ 	.word	0x00000000
.L_47:


//--------------------- .nv.compat                --------------------------
	.section	.nv.compat,"",@"SHT_CUDA_COMPAT_INFO"
	.align	4
        /*0000*/ 	.byte	0x02, 0x09, 0x00, 0x00, 0x02, 0x02, 0x01, 0x00, 0x02, 0x05, 0x05, 0x00, 0x03, 0x07, 0x01, 0x01
        /*0010*/ 	.byte	0x02, 0x03, 0x00, 0x00, 0x02, 0x06, 0x01, 0x00, 0x04, 0x0b, 0x08, 0x00, 0x01, 0x00, 0x00, 0x00
        /*0020*/ 	.byte	0x00, 0x00, 0x00, 0x00


//--------------------- .nv.info._Z13actualizacionPfS_S_S_iifffi --------------------------
	.section	.nv.info._Z13actualizacionPfS_S_S_iifffi,"",@"SHT_CUDA_INFO"
	.sectionflags	@""
	.align	4


	//----- nvinfo : EIATTR_CUDA_API_VERSION
	.align		4
        /*0000*/ 	.byte	0x04, 0x37
        /*0002*/ 	.short	(.L_49 - .L_48)
.L_48:
        /*0004*/ 	.word	0x00000082


	//----- nvinfo : EIATTR_KPARAM_INFO
	.align		4
.L_49:
        /*0008*/ 	.byte	0x04, 0x17
        /*000a*/ 	.short	(.L_51 - .L_50)
.L_50:
        /*000c*/ 	.word	0x00000000
        /*0010*/ 	.short	0x0009
        /*0012*/ 	.short	0x0034
        /*0014*/ 	.byte	0x00, 0xf0, 0x11, 0x00


	//----- nvinfo : EIATTR_KPARAM_INFO
	.align		4
.L_51:
        /*0018*/ 	.byte	0x04, 0x17
        /*001a*/ 	.short	(.L_53 - .L_52)
.L_52:
        /*001c*/ 	.word	0x00000000
        /*0020*/ 	.short	0x0008
        /*0022*/ 	.short	0x0030
        /*0024*/ 	.byte	0x00, 0xf0, 0x11, 0x00


	//----- nvinfo : EIATTR_KPARAM_INFO
	.align		4
.L_53:
        /*0028*/ 	.byte	0x04, 0x17
        /*002a*/ 	.short	(.L_55 - .L_54)
.L_54:
        /*002c*/ 	.word	0x00000000
        /*0030*/ 	.short	0x0007
        /*0032*/ 	.short	0x002c
        /*0034*/ 	.byte	0x00, 0xf0, 0x11, 0x00


	//----- nvinfo : EIATTR_KPARAM_INFO
	.align		4
.L_55:
        /*0038*/ 	.byte	0x04, 0x17
        /*003a*/ 	.short	(.L_57 - .L_56)
.L_56:
        /*003c*/ 	.word	0x00000000
        /*0040*/ 	.short	0x0006
        /*0042*/ 	.short	0x0028
        /*0044*/ 	.byte	0x00, 0xf0, 0x11, 0x00


	//----- nvinfo : EIATTR_KPARAM_INFO
	.align		4
.L_57:
        /*0048*/ 	.byte	0x04, 0x17
        /*004a*/ 	.short	(.L_59 - .L_58)
.L_58:
        /*004c*/ 	.word	0x00000000
        /*0050*/ 	.short	0x0005
        /*0052*/ 	.short	0x0024
        /*0054*/ 	.byte	0x00, 0xf0, 0x11, 0x00


	//----- nvinfo : EIATTR_KPARAM_INFO
	.align		4
.L_59:
        /*0058*/ 	.byte	0x04, 0x17
        /*005a*/ 	.short	(.L_61 - .L_60)
.L_60:
        /*005c*/ 	.word	0x00000000
        /*0060*/ 	.short	0x0004
        /*0062*/ 	.short	0x0020
        /*0064*/ 	.byte	0x00, 0xf0, 0x11, 0x00


	//----- nvinfo : EIATTR_KPARAM_INFO
	.align		4
.L_61:
        /*0068*/ 	.byte	0x04, 0x17
        /*006a*/ 	.short	(.L_63 - .L_62)
.L_62:
        /*006c*/ 	.word	0x00000000
        /*0070*/ 	.short	0x0003
        /*0072*/ 	.short	0x0018
        /*0074*/ 	.byte	0x00, 0xf5, 0x21, 0x00


	//----- nvinfo : EIATTR_KPARAM_INFO
	.align		4
.L_63:
        /*0078*/ 	.byte	0x04, 0x17
        /*007a*/ 	.short	(.L_65 - .L_64)
.L_64:
        /*007c*/ 	.word	0x00000000
        /*0080*/ 	.short	0x0002
        /*0082*/ 	.short	0x0010
        /*0084*/ 	.byte	0x00, 0xf5, 0x21, 0x00


	//----- nvinfo : EIATTR_KPARAM_INFO
	.align		4
.L_65:
        /*0088*/ 	.byte	0x04, 0x17
        /*008a*/ 	.short	(.L_67 - .L_66)
.L_66:
        /*008c*/ 	.word	0x00000000
        /*0090*/ 	.short	0x0001
        /*0092*/ 	.short	0x0008
        /*0094*/ 	.byte	0x00, 0xf5, 0x21, 0x00


	//----- nvinfo : EIATTR_KPARAM_INFO
	.align		4
.L_67:
        /*0098*/ 	.byte	0x04, 0x17
        /*009a*/ 	.short	(.L_69 - .L_68)
.L_68:
        /*009c*/ 	.word	0x00000000
        /*00a0*/ 	.short	0x0000
        /*00a2*/ 	.short	0x0000
        /*00a4*/ 	.byte	0x00, 0xf5, 0x21, 0x00


	//----- nvinfo : EIATTR_SPARSE_MMA_MASK
	.align		4
.L_69:
        /*00a8*/ 	.byte	0x03, 0x50
        /*00aa*/ 	.short	0x0000


	//----- nvinfo : EIATTR_MAXREG_COUNT
	.align		4
        /*00ac*/ 	.byte	0x03, 0x1b
        /*00ae*/ 	.short	0x00ff


	//----- nvinfo : EIATTR_NUM_BARRIERS
	.align		4
        /*00b0*/ 	.byte	0x02, 0x4c
        /*00b2*/ 	.byte	0x01
	.zero		1


	//----- nvinfo : EIATTR_MERCURY_ISA_VERSION
	.align		4
        /*00b4*/ 	.byte	0x03, 0x5f
        /*00b6*/ 	.short	0x0101


	//----- nvinfo : EIATTR_VRC_CTA_INIT_COUNT
	.align		4
        /*00b8*/ 	.byte	0x02, 0x4a
	.zero		1
	.zero		1


	//----- nvinfo : EIATTR_EXIT_INSTR_OFFSETS
	.align		4
        /*00bc*/ 	.byte	0x04, 0x1c
        /*00be*/ 	.short	(.L_71 - .L_70)


	//   ....[0]....
.L_70:
        /*00c0*/ 	.word	0x00000f40


	//----- nvinfo : EIATTR_CRS_STACK_SIZE
	.align		4
.L_71:
        /*00c4*/ 	.byte	0x04, 0x1e
        /*00c6*/ 	.short	(.L_73 - .L_72)
.L_72:
        /*00c8*/ 	.word	0x00000000


	//----- nvinfo : EIATTR_CBANK_PARAM_SIZE
	.align		4
.L_73:
        /*00cc*/ 	.byte	0x03, 0x19
        /*00ce*/ 	.short	0x0038


	//----- nvinfo : EIATTR_PARAM_CBANK
	.align		4
        /*00d0*/ 	.byte	0x04, 0x0a
        /*00d2*/ 	.short	(.L_75 - .L_74)
	.align		4
.L_74:
        /*00d4*/ 	.word	index@(.nv.constant0._Z13actualizacionPfS_S_S_iifffi)
        /*00d8*/ 	.short	0x0380
        /*00da*/ 	.short	0x0038


	//----- nvinfo : EIATTR_SW_WAR
	.align		4
.L_75:
        /*00dc*/ 	.byte	0x04, 0x36
        /*00de*/ 	.short	(.L_77 - .L_76)
.L_76:
        /*00e0*/ 	.word	0x00000008
.L_77:


//--------------------- .nv.info._Z8gravedadPfS_if --------------------------
	.section	.nv.info._Z8gravedadPfS_if,"",@"SHT_CUDA_INFO"
	.sectionflags	@""
	.align	4


	//----- nvinfo : EIATTR_CUDA_API_VERSION
	.align		4
        /*0000*/ 	.byte	0x04, 0x37
        /*0002*/ 	.short	(.L_79 - .L_78)
.L_78:
        /*0004*/ 	.word	0x00000082


	//----- nvinfo : EIATTR_KPARAM_INFO
	.align		4
.L_79:
        /*0008*/ 	.byte	0x04, 0x17
        /*000a*/ 	.short	(.L_81 - .L_80)
.L_80:
        /*000c*/ 	.word	0x00000000
        /*0010*/ 	.short	0x0003
        /*0012*/ 	.short	0x0014
        /*0014*/ 	.byte	0x00, 0xf0, 0x11, 0x00


	//----- nvinfo : EIATTR_KPARAM_INFO
	.align		4
.L_81:
        /*0018*/ 	.byte	0x04, 0x17
        /*001a*/ 	.short	(.L_83 - .L_82)
.L_82:
        /*001c*/ 	.word	0x00000000
        /*0020*/ 	.short	0x0002
        /*0022*/ 	.short	0x0010
        /*0024*/ 	.byte	0x00, 0xf0, 0x11, 0x00


	//----- nvinfo : EIATTR_KPARAM_INFO
	.align		4
.L_83:
        /*0028*/ 	.byte	0x04, 0x17
        /*002a*/ 	.short	(.L_85 - .L_84)
.L_84:
        /*002c*/ 	.word	0x00000000
        /*0030*/ 	.short	0x0001
        /*0032*/ 	.short	0x0008
        /*0034*/ 	.byte	0x00, 0xf5, 0x21, 0x00


	//----- nvinfo : EIATTR_KPARAM_INFO
	.align		4
.L_85:
        /*0038*/ 	.byte	0x04, 0x17
        /*003a*/ 	.short	(.L_87 - .L_86)
.L_86:
        /*003c*/ 	.word	0x00000000
        /*0040*/ 	.short	0x0000
        /*0042*/ 	.short	0x0000
        /*0044*/ 	.byte	0x00, 0xf5, 0x21, 0x00


	//----- nvinfo : EIATTR_SPARSE_MMA_MASK
	.align		4
.L_87:
        /*0048*/ 	.byte	0x03, 0x50
        /*004a*/ 	.short	0x0000


	//----- nvinfo : EIATTR_MAXREG_COUNT
	.align		4
        /*004c*/ 	.byte	0x03, 0x1b
        /*004e*/ 	.short	0x00ff


	//----- nvinfo : EIATTR_NUM_BARRIERS
	.align		4
        /*0050*/ 	.byte	0x02, 0x4c
        /*0052*/ 	.byte	0x01
	.zero		1


	//----- nvinfo : EIATTR_MERCURY_ISA_VERSION
	.align		4
        /*0054*/ 	.byte	0x03, 0x5f
        /*0056*/ 	.short	0x0101


	//----- nvinfo : EIATTR_VRC_CTA_INIT_COUNT
	.align		4
        /*0058*/ 	.byte	0x02, 0x4a
	.zero		1
	.zero		1


	//----- nvinfo : EIATTR_EXIT_INSTR_OFFSETS
	.align		4
        /*005c*/ 	.byte	0x04, 0x1c
        /*005e*/ 	.short	(.L_89 - .L_88)


	//   ....[0]....
.L_88:
        /*0060*/ 	.word	0x000004c0


	//----- nvinfo : EIATTR_CRS_STACK_SIZE
	.align		4
.L_89:
        /*0064*/ 	.byte	0x04, 0x1e
        /*0066*/ 	.short	(.L_91 - .L_90)
.L_90:
        /*0068*/ 	.word	0x00000000


	//----- nvinfo : EIATTR_CBANK_PARAM_SIZE
	.align		4
.L_91:
        /*006c*/ 	.byte	0x03, 0x19
        /*006e*/ 	.short	0x0018


	//----- nvinfo : EIATTR_PARAM_CBANK
	.align		4
        /*0070*/ 	.byte	0x04, 0x0a
        /*0072*/ 	.short	(.L_93 - .L_92)
	.align		4
.L_92:
        /*0074*/ 	.word	index@(.nv.constant0._Z8gravedadPfS_if)
        /*0078*/ 	.short	0x0380
        /*007a*/ 	.short	0x0018


	//----- nvinfo : EIATTR_SW_WAR
	.align		4
.L_93:
        /*007c*/ 	.byte	0x04, 0x36
        /*007e*/ 	.short	(.L_95 - .L_94)
.L_94:
        /*0080*/ 	.word	0x00000008
.L_95:


//--------------------- .nv.info._Z7poissonP6float2S0_Pfiif --------------------------
	.section	.nv.info._Z7poissonP6float2S0_Pfiif,"",@"SHT_CUDA_INFO"
	.sectionflags	@""
	.align	4


	//----- nvinfo : EIATTR_CUDA_API_VERSION
	.align		4
        /*0000*/ 	.byte	0x04, 0x37
        /*0002*/ 	.short	(.L_97 - .L_96)
.L_96:
        /*0004*/ 	.word	0x00000082


	//----- nvinfo : EIATTR_KPARAM_INFO
	.align		4
.L_97:
        /*0008*/ 	.byte	0x04, 0x17
        /*000a*/ 	.short	(.L_99 - .L_98)
.L_98:
        /*000c*/ 	.word	0x00000000
        /*0010*/ 	.short	0x0005
        /*0012*/ 	.short	0x0020
        /*0014*/ 	.byte	0x00, 0xf0, 0x11, 0x00


	//----- nvinfo : EIATTR_KPARAM_INFO
	.align		4
.L_99:
        /*0018*/ 	.byte	0x04, 0x17
        /*001a*/ 	.short	(.L_101 - .L_100)
.L_100:
        /*001c*/ 	.word	0x00000000
        /*0020*/ 	.short	0x0004
        /*0022*/ 	.short	0x001c
        /*0024*/ 	.byte	0x00, 0xf0, 0x11, 0x00


	//----- nvinfo : EIATTR_KPARAM_INFO
	.align		4
.L_101:
        /*0028*/ 	.byte	0x04, 0x17
        /*002a*/ 	.short	(.L_103 - .L_102)
.L_102:
        /*002c*/ 	.word	0x00000000
        /*0030*/ 	.short	0x0003
        /*0032*/ 	.short	0x0018
        /*0034*/ 	.byte	0x00, 0xf0, 0x11, 0x00


	//----- nvinfo : EIATTR_KPARAM_INFO
	.align		4
.L_103:
        /*0038*/ 	.byte	0x04, 0x17
        /*003a*/ 	.short	(.L_105 - .L_104)
.L_104:
        /*003c*/ 	.word	0x00000000
        /*0040*/ 	.short	0x0002
        /*0042*/ 	.short	0x0010
        /*0044*/ 	.byte	0x00, 0xf5, 0x21, 0x00


	//----- nvinfo : EIATTR_KPARAM_INFO
	.align		4
.L_105:
        /*0048*/ 	.byte	0x04, 0x17
        /*004a*/ 	.short	(.L_107 - .L_106)
.L_106:
        /*004c*/ 	.word	0x00000000
        /*0050*/ 	.short	0x0001
        /*0052*/ 	.short	0x0008
        /*0054*/ 	.byte	0x00, 0xf5, 0x21, 0x00


	//----- nvinfo : EIATTR_KPARAM_INFO
	.align		4
.L_107:
        /*0058*/ 	.byte	0x04, 0x17
        /*005a*/ 	.short	(.L_109 - .L_108)
.L_108:
        /*005c*/ 	.word	0x00000000
        /*0060*/ 	.short	0x0000
        /*0062*/ 	.short	0x0000
        /*0064*/ 	.byte	0x00, 0xf5, 0x21, 0x00


	//----- nvinfo : EIATTR_SPARSE_MMA_MASK
	.align		4
.L_109:
        /*0068*/ 	.byte	0x03, 0x50
        /*006a*/ 	.short	0x0000


	//----- nvinfo : EIATTR_MAXREG_COUNT
	.align		4
        /*006c*/ 	.byte	0x03, 0x1b
        /*006e*/ 	.short	0x00ff


	//----- nvinfo : EIATTR_NUM_BARRIERS
	.align		4
        /*0070*/ 	.byte	0x02, 0x4c
        /*0072*/ 	.byte	0x01
	.zero		1


	//----- nvinfo : EIATTR_MERCURY_ISA_VERSION
	.align		4
        /*0074*/ 	.byte	0x03, 0x5f
        /*0076*/ 	.short	0x0101


	//----- nvinfo : EIATTR_VRC_CTA_INIT_COUNT
	.align		4
        /*0078*/ 	.byte	0x02, 0x4a
	.zero		1
	.zero		1


	//----- nvinfo : EIATTR_EXIT_INSTR_OFFSETS
	.align		4
        /*007c*/ 	.byte	0x04, 0x1c
        /*007e*/ 	.short	(.L_111 - .L_110)


	//   ....[0]....
.L_110:
        /*0080*/ 	.word	0x00000440


	//----- nvinfo : EIATTR_CRS_STACK_SIZE
	.align		4
.L_111:
        /*0084*/ 	.byte	0x04, 0x1e
        /*0086*/ 	.short	(.L_113 - .L_112)
.L_112:
        /*0088*/ 	.word	0x00000000


	//----- nvinfo : EIATTR_CBANK_PARAM_SIZE
	.align		4
.L_113:
        /*008c*/ 	.byte	0x03, 0x19
        /*008e*/ 	.short	0x0024


	//----- nvinfo : EIATTR_PARAM_CBANK
	.align		4
        /*0090*/ 	.byte	0x04, 0x0a
        /*0092*/ 	.short	(.L_115 - .L_114)
	.align		4
.L_114:
        /*0094*/ 	.word	index@(.nv.constant0._Z7poissonP6float2S0_Pfiif)
        /*0098*/ 	.short	0x0380
        /*009a*/ 	.short	0x0024


	//----- nvinfo : EIATTR_SW_WAR
	.align		4
.L_115:
        /*009c*/ 	.byte	0x04, 0x36
        /*009e*/ 	.short	(.L_117 - .L_116)
.L_116:
        /*00a0*/ 	.word	0x00000008
.L_117:


//--------------------- .nv.info._Z13complejo_realPfP6float2i --------------------------
	.section	.nv.info._Z13complejo_realPfP6float2i,"",@"SHT_CUDA_INFO"
	.sectionflags	@""
	.align	4


	//----- nvinfo : EIATTR_CUDA_API_VERSION
	.align		4
        /*0000*/ 	.byte	0x04, 0x37
        /*0002*/ 	.short	(.L_119 - .L_118)
.L_118:
        /*0004*/ 	.word	0x00000082


	//----- nvinfo : EIATTR_KPARAM_INFO
	.align		4
.L_119:
        /*0008*/ 	.byte	0x04, 0x17
        /*000a*/ 	.short	(.L_121 - .L_120)
.L_120:
        /*000c*/ 	.word	0x00000000
        /*0010*/ 	.short	0x0002
        /*0012*/ 	.short	0x0010
        /*0014*/ 	.byte	0x00, 0xf0, 0x11, 0x00


	//----- nvinfo : EIATTR_KPARAM_INFO
	.align		4
.L_121:
        /*0018*/ 	.byte	0x04, 0x17
        /*001a*/ 	.short	(.L_123 - .L_122)
.L_122:
        /*001c*/ 	.word	0x00000000
        /*0020*/ 	.short	0x0001
        /*0022*/ 	.short	0x0008
        /*0024*/ 	.byte	0x00, 0xf5, 0x21, 0x00


	//----- nvinfo : EIATTR_KPARAM_INFO
	.align		4
.L_123:
        /*0028*/ 	.byte	0x04, 0x17
        /*002a*/ 	.short	(.L_125 - .L_124)
.L_124:
        /*002c*/ 	.word	0x00000000
        /*0030*/ 	.short	0x0000
        /*0032*/ 	.short	0x0000
        /*0034*/ 	.byte	0x00, 0xf5, 0x21, 0x00


	//----- nvinfo : EIATTR_SPARSE_MMA_MASK
	.align		4
.L_125:
        /*0038*/ 	.byte	0x03, 0x50
        /*003a*/ 	.short	0x0000


	//----- nvinfo : EIATTR_MAXREG_COUNT
	.align		4
        /*003c*/ 	.byte	0x03, 0x1b
        /*003e*/ 	.short	0x00ff


	//----- nvinfo : EIATTR_NUM_BARRIERS
	.align		4
        /*0040*/ 	.byte	0x02, 0x4c
        /*0042*/ 	.byte	0x01
	.zero		1


	//----- nvinfo : EIATTR_MERCURY_ISA_VERSION
	.align		4
        /*0044*/ 	.byte	0x03, 0x5f
        /*0046*/ 	.short	0x0101


	//----- nvinfo : EIATTR_VRC_CTA_INIT_COUNT
	.align		4
        /*0048*/ 	.byte	0x02, 0x4a
	.zero		1
	.zero		1


	//----- nvinfo : EIATTR_EXIT_INSTR_OFFSETS
	.align		4
        /*004c*/ 	.byte	0x04, 0x1c
        /*004e*/ 	.short	(.L_127 - .L_126)


	//   ....[0]....
.L_126:
        /*0050*/ 	.word	0x000002b0


	//----- nvinfo : EIATTR_CRS_STACK_SIZE
	.align		4
.L_127:
        /*0054*/ 	.byte	0x04, 0x1e
        /*0056*/ 	.short	(.L_129 - .L_128)
.L_128:
        /*0058*/ 	.word	0x00000000


	//----- nvinfo : EIATTR_CBANK_PARAM_SIZE
	.align		4
.L_129:
        /*005c*/ 	.byte	0x03, 0x19
        /*005e*/ 	.short	0x0014


	//----- nvinfo : EIATTR_PARAM_CBANK
	.align		4
        /*0060*/ 	.byte	0x04, 0x0a
        /*0062*/ 	.short	(.L_131 - .L_130)
	.align		4
.L_130:
        /*0064*/ 	.word	index@(.nv.constant0._Z13complejo_realPfP6float2i)
        /*0068*/ 	.short	0x0380
        /*006a*/ 	.short	0x0014


	//----- nvinfo : EIATTR_SW_WAR
	.align		4
.L_131:
        /*006c*/ 	.byte	0x04, 0x36
        /*006e*/ 	.short	(.L_133 - .L_132)
.L_132:
        /*0070*/ 	.word	0x00000008
.L_133:


//--------------------- .nv.info._Z13real_complejoPfP6float2i --------------------------
	.section	.nv.info._Z13real_complejoPfP6float2i,"",@"SHT_CUDA_INFO"
	.sectionflags	@""
	.align	4


	//----- nvinfo : EIATTR_CUDA_API_VERSION
	.align		4
        /*0000*/ 	.byte	0x04, 0x37
        /*0002*/ 	.short	(.L_135 - .L_134)
.L_134:
        /*0004*/ 	.word	0x00000082


	//----- nvinfo : EIATTR_KPARAM_INFO
	.align		4
.L_135:
        /*0008*/ 	.byte	0x04, 0x17
        /*000a*/ 	.short	(.L_137 - .L_136)
.L_136:
        /*000c*/ 	.word	0x00000000
        /*0010*/ 	.short	0x0002
        /*0012*/ 	.short	0x0010
        /*0014*/ 	.byte	0x00, 0xf0, 0x11, 0x00


	//----- nvinfo : EIATTR_KPARAM_INFO
	.align		4
.L_137:
        /*0018*/ 	.byte	0x04, 0x17
        /*001a*/ 	.short	(.L_139 - .L_138)
.L_138:
        /*001c*/ 	.word	0x00000000
        /*0020*/ 	.short	0x0001
        /*0022*/ 	.short	0x0008
        /*0024*/ 	.byte	0x00, 0xf5, 0x21, 0x00


	//----- nvinfo : EIATTR_KPARAM_INFO
	.align		4
.L_139:
        /*0028*/ 	.byte	0x04, 0x17
        /*002a*/ 	.short	(.L_141 - .L_140)
.L_140:
        /*002c*/ 	.word	0x00000000
        /*0030*/ 	.short	0x0000
        /*0032*/ 	.short	0x0000
        /*0034*/ 	.byte	0x00, 0xf5, 0x21, 0x00


	//----- nvinfo : EIATTR_SPARSE_MMA_MASK
	.align		4
.L_141:
        /*0038*/ 	.byte	0x03, 0x50
        /*003a*/ 	.short	0x0000


	//----- nvinfo : EIATTR_MAXREG_COUNT
	.align		4
        /*003c*/ 	.byte	0x03, 0x1b
        /*003e*/ 	.short	0x00ff


	//----- nvinfo : EIATTR_NUM_BARRIERS
	.align		4
        /*0040*/ 	.byte	0x02, 0x4c
        /*0042*/ 	.byte	0x01
	.zero		1


	//----- nvinfo : EIATTR_MERCURY_ISA_VERSION
	.align		4
        /*0044*/ 	.byte	0x03, 0x5f
        /*0046*/ 	.short	0x0101


	//----- nvinfo : EIATTR_VRC_CTA_INIT_COUNT
	.align		4
        /*0048*/ 	.byte	0x02, 0x4a
	.zero		1
	.zero		1


	//----- nvinfo : EIATTR_EXIT_INSTR_OFFSETS
	.align		4
        /*004c*/ 	.byte	0x04, 0x1c
        /*004e*/ 	.short	(.L_143 - .L_142)


	//   ....[0]....
.L_142:
        /*0050*/ 	.word	0x000001f0


	//----- nvinfo : EIATTR_CRS_STACK_SIZE
	.align		4
.L_143:
        /*0054*/ 	.byte	0x04, 0x1e
        /*0056*/ 	.short	(.L_145 - .L_144)
.L_144:
        /*0058*/ 	.word	0x00000000


	//----- nvinfo : EIATTR_CBANK_PARAM_SIZE
	.align		4
.L_145:
        /*005c*/ 	.byte	0x03, 0x19
        /*005e*/ 	.short	0x0014


	//----- nvinfo : EIATTR_PARAM_CBANK
	.align		4
        /*0060*/ 	.byte	0x04, 0x0a
        /*0062*/ 	.short	(.L_147 - .L_146)
	.align		4
.L_146:
        /*0064*/ 	.word	index@(.nv.constant0._Z13real_complejoPfP6float2i)
        /*0068*/ 	.short	0x0380
        /*006a*/ 	.short	0x0014


	//----- nvinfo : EIATTR_SW_WAR
	.align		4
.L_147:
        /*006c*/ 	.byte	0x04, 0x36
        /*006e*/ 	.short	(.L_149 - .L_148)
.L_148:
        /*0070*/ 	.word	0x00000008
.L_149:


//--------------------- .nv.info._Z11masa_grillaPfS_S_fiifi --------------------------
	.section	.nv.info._Z11masa_grillaPfS_S_fiifi,"",@"SHT_CUDA_INFO"
	.sectionflags	@""
	.align	4


	//----- nvinfo : EIATTR_CUDA_API_VERSION
	.align		4
        /*0000*/ 	.byte	0x04, 0x37
        /*0002*/ 	.short	(.L_151 - .L_150)
.L_150:
        /*0004*/ 	.word	0x00000082


	//----- nvinfo : EIATTR_KPARAM_INFO
	.align		4
.L_151:
        /*0008*/ 	.byte	0x04, 0x17
        /*000a*/ 	.short	(.L_153 - .L_152)
.L_152:
        /*000c*/ 	.word	0x00000000
        /*0010*/ 	.short	0x0007
        /*0012*/ 	.short	0x0028
        /*0014*/ 	.byte	0x00, 0xf0, 0x11, 0x00


	//----- nvinfo : EIATTR_KPARAM_INFO
	.align		4
.L_153:
        /*0018*/ 	.byte	0x04, 0x17
        /*001a*/ 	.short	(.L_155 - .L_154)
.L_154:
        /*001c*/ 	.word	0x00000000
        /*0020*/ 	.short	0x0006
        /*0022*/ 	.short	0x0024
        /*0024*/ 	.byte	0x00, 0xf0, 0x11, 0x00


	//----- nvinfo : EIATTR_KPARAM_INFO
	.align		4
.L_155:
        /*0028*/ 	.byte	0x04, 0x17
        /*002a*/ 	.short	(.L_157 - .L_156)
.L_156:
        /*002c*/ 	.word	0x00000000
        /*0030*/ 	.short	0x0005
        /*0032*/ 	.short	0x0020
        /*0034*/ 	.byte	0x00, 0xf0, 0x11, 0x00


	//----- nvinfo : EIATTR_KPARAM_INFO
	.align		4
.L_157:
        /*0038*/ 	.byte	0x04, 0x17
        /*003a*/ 	.short	(.L_159 - .L_158)
.L_158:
        /*003c*/ 	.word	0x00000000
        /*0040*/ 	.short	0x0004
        /*0042*/ 	.short	0x001c
        /*0044*/ 	.byte	0x00, 0xf0, 0x11, 0x00


	//----- nvinfo : EIATTR_KPARAM_INFO
	.align		4
.L_159:
        /*0048*/ 	.byte	0x04, 0x17
        /*004a*/ 	.short	(.L_161 - .L_160)
.L_160:
        /*004c*/ 	.word	0x00000000
        /*0050*/ 	.short	0x0003
        /*0052*/ 	.short	0x0018
        /*0054*/ 	.byte	0x00, 0xf0, 0x11, 0x00


	//----- nvinfo : EIATTR_KPARAM_INFO
	.align		4
.L_161:
        /*0058*/ 	.byte	0x04, 0x17
        /*005a*/ 	.short	(.L_163 - .L_162)
.L_162:
        /*005c*/ 	.word	0x00000000
        /*0060*/ 	.short	0x0002
        /*0062*/ 	.short	0x0010
        /*0064*/ 	.byte	0x00, 0xf5, 0x21, 0x00


	//----- nvinfo : EIATTR_KPARAM_INFO
	.align		4
.L_163:
        /*0068*/ 	.byte	0x04, 0x17
        /*006a*/ 	.short	(.L_165 - .L_164)
.L_164:
        /*006c*/ 	.word	0x00000000
        /*0070*/ 	.short	0x0001
        /*0072*/ 	.short	0x0008
        /*0074*/ 	.byte	0x00, 0xf5, 0x21, 0x00


	//----- nvinfo : EIATTR_KPARAM_INFO
	.align		4
.L_165:
        /*0078*/ 	.byte	0x04, 0x17
        /*007a*/ 	.short	(.L_167 - .L_166)
.L_166:
        /*007c*/ 	.word	0x00000000
        /*0080*/ 	.short	0x0000
        /*0082*/ 	.short	0x0000
        /*0084*/ 	.byte	0x00, 0xf5, 0x21, 0x00


	//----- nvinfo : EIATTR_SPARSE_MMA_MASK
	.align		4
.L_167:
        /*0088*/ 	.byte	0x03, 0x50
        /*008a*/ 	.short	0x0000


	//----- nvinfo : EIATTR_MAXREG_COUNT
	.align		4
        /*008c*/ 	.byte	0x03, 0x1b
        /*008e*/ 	.short	0x00ff


	//----- nvinfo : EIATTR_NUM_BARRIERS
	.align		4
        /*0090*/ 	.byte	0x02, 0x4c
        /*0092*/ 	.byte	0x01
	.zero		1


	//----- nvinfo : EIATTR_MERCURY_ISA_VERSION
	.align		4
        /*0094*/ 	.byte	0x03, 0x5f
        /*0096*/ 	.short	0x0101


	//----- nvinfo : EIATTR_VRC_CTA_INIT_COUNT
	.align		4
        /*0098*/ 	.byte	0x02, 0x4a
	.zero		1
	.zero		1


	//----- nvinfo : EIATTR_EXIT_INSTR_OFFSETS
	.align		4
        /*009c*/ 	.byte	0x04, 0x1c
        /*009e*/ 	.short	(.L_169 - .L_168)


	//   ....[0]....
.L_168:
        /*00a0*/ 	.word	0x00000d20


	//----- nvinfo : EIATTR_CRS_STACK_SIZE
	.align		4
.L_169:
        /*00a4*/ 	.byte	0x04, 0x1e
        /*00a6*/ 	.short	(.L_171 - .L_170)
.L_170:
        /*00a8*/ 	.word	0x00000000


	//----- nvinfo : EIATTR_CBANK_PARAM_SIZE
	.align		4
.L_171:
        /*00ac*/ 	.byte	0x03, 0x19
        /*00ae*/ 	.short	0x002c


	//----- nvinfo : EIATTR_PARAM_CBANK
	.align		4
        /*00b0*/ 	.byte	0x04, 0x0a
        /*00b2*/ 	.short	(.L_173 - .L_172)
	.align		4
.L_172:
        /*00b4*/ 	.word	index@(.nv.constant0._Z11masa_grillaPfS_S_fiifi)
        /*00b8*/ 	.short	0x0380
        /*00ba*/ 	.short	0x002c


	//----- nvinfo : EIATTR_SW_WAR
	.align		4
.L_173:
        /*00bc*/ 	.byte	0x04, 0x36
        /*00be*/ 	.short	(.L_175 - .L_174)
.L_174:
        /*00c0*/ 	.word	0x00000008
.L_175:


//--------------------- .nv.callgraph             --------------------------
	.section	.nv.callgraph,"",@"SHT_CUDA_CALLGRAPH"
	.align	4
	.sectionentsize	8
	.align		4
        /*0000*/ 	.word	0x00000000
	.align		4
        /*0004*/ 	.word	0xffffffff
	.align		4
        /*0008*/ 	.word	0x00000000
	.align		4
        /*000c*/ 	.word	0xfffffffe
	.align		4
        /*0010*/ 	.word	0x00000000
	.align		4
        /*0014*/ 	.word	0xfffffffd
	.align		4
        /*0018*/ 	.word	0x00000000
	.align		4
        /*001c*/ 	.word	0xfffffffc


//--------------------- .text._Z13actualizacionPfS_S_S_iifffi --------------------------
	.section	.text._Z13actualizacionPfS_S_S_iifffi,"ax",@progbits
	.align	128
        .global         _Z13actualizacionPfS_S_S_iifffi
        .type           _Z13actualizacionPfS_S_S_iifffi,@function
        .size           _Z13actualizacionPfS_S_S_iifffi,(.L_x_115 - _Z13actualizacionPfS_S_S_iifffi)
        .other          _Z13actualizacionPfS_S_S_iifffi,@"STO_CUDA_ENTRY STV_DEFAULT"
_Z13actualizacionPfS_S_S_iifffi:
.text._Z13actualizacionPfS_S_S_iifffi:
[----:B------:R-:W-:Y:S01]  /*0000*/  LDC R1, c[0x0][0x37c] ;  /* 0x0000df00ff017b82 */ /* 0x000fe20000000800 */
[----:B------:R-:W0:Y:S07]  /*0010*/  S2R R10, SR_TID.X ;  /* 0x00000000000a7919 */ /* 0x000e2e0000002100 */
[----:B------:R-:W1:Y:S01]  /*0020*/  LDC R33, c[0x0][0x3a0] ;  /* 0x0000e800ff217b82 */ /* 0x000e620000000800 */
[----:B------:R-:W0:Y:S01]  /*0030*/  LDCU UR4, c[0x0][0x360] ;  /* 0x00006c00ff0477ac */ /* 0x000e220008000800 */
[----:B------:R-:W-:Y:S01]  /*0040*/  BSSY.RECONVERGENT B0, `(.L_x_0) ;  /* 0x00000ee000007945 */ /* 0x000fe20003800200 */
[----:B------:R-:W0:Y:S02]  /*0050*/  S2R R3, SR_CTAID.X ;  /* 0x0000000000037919 */ /* 0x000e240000002500 */
[----:B0-----:R-:W-:-:S05]  /*0060*/  IMAD R10, R3, UR4, R10 ;  /* 0x00000004030a7c24 */ /* 0x001fca000f8e020a */
[----:B-1----:R-:W-:-:S13]  /*0070*/  ISETP.GE.AND P0, PT, R10, R33, PT ;  /* 0x000000210a00720c */ /* 0x002fda0003f06270 */
[----:B------:R-:W-:Y:S05]  /*0080*/  @P0 BRA `(.L_x_1) ;  /* 0x0000000c00a40947 */ /* 0x000fea0003800000 */
[----:B------:R-:W0:Y:S01]  /*0090*/  LDC.64 R14, c[0x0][0x358] ;  /* 0x0000d600ff0e7b82 */ /* 0x000e220000000a00 */
[----:B------:R-:W1:Y:S01]  /*00a0*/  LDCU UR4, c[0x0][0x3b4] ;  /* 0x00007680ff0477ac */ /* 0x000e620008000800 */
[----:B------:R-:W-:Y:S02]  /*00b0*/  IMAD.SHL.U32 R33, R33, 0x2, RZ ;  /* 0x0000000221217824 */ /* 0x000fe400078e00ff */
[----:B------:R-:W-:-:S04]  /*00c0*/  IMAD.SHL.U32 R10, R10, 0x2, RZ ;  /* 0x000000020a0a7824 */ /* 0x000fc800078e00ff */
[----:B------:R-:W2:Y:S08]  /*00d0*/  LDC.64 R12, c[0x0][0x388] ;  /* 0x0000e200ff0c7b82 */ /* 0x000eb00000000a00 */
[----:B------:R-:W3:Y:S01]  /*00e0*/  LDC R6, c[0x0][0x3a8] ;  /* 0x0000ea00ff067b82 */ /* 0x000ee20000000800 */
[----:B-1----:R-:W-:Y:S01]  /*00f0*/  IMAD R3, R33, UR4, R10 ;  /* 0x0000000421037c24 */ /* 0x002fe2000f8e020a */
[----:B0-----:R-:W-:-:S02]  /*0100*/  R2UR UR6, R14 ;  /* 0x000000000e0672ca */ /* 0x001fc400000e0000 */
[----:B------:R-:W-:Y:S01]  /*0110*/  R2UR UR7, R15 ;  /* 0x000000000f0772ca */ /* 0x000fe200000e0000 */
[----:B--2---:R-:W-:-:S12]  /*0120*/  IMAD.WIDE R12, R3, 0x4, R12 ;  /* 0x00000004030c7825 */ /* 0x004fd800078e020c */
[----:B------:R-:W2:Y:S01]  /*0130*/  LDG.E R0, desc[UR6][R12.64] ;  /* 0x000000060c007981 */ /* 0x000ea2000c1e1900 */
[----:B---3--:R-:W0:Y:S01]  /*0140*/  MUFU.RCP R3, R6 ;  /* 0x0000000600037308 */ /* 0x008e220000001000 */
[----:B------:R-:W1:Y:S01]  /*0150*/  LDC R2, c[0x0][0x3a8] ;  /* 0x0000ea00ff027b82 */ /* 0x000e620000000800 */
[----:B------:R-:W-:Y:S01]  /*0160*/  BSSY.RECONVERGENT B1, `(.L_x_2) ;  /* 0x000000c000017945 */ /* 0x000fe20003800200 */
[----:B0-----:R-:W-:-:S04]  /*0170*/  FFMA R4, R3, -R6, 1 ;  /* 0x3f80000003047423 */ /* 0x001fc80000000806 */
[----:B------:R-:W-:Y:S01]  /*0180*/  FFMA R3, R3, R4, R3 ;  /* 0x0000000403037223 */ /* 0x000fe20000000003 */
[----:B--2---:R-:W0:Y:S03]  /*0190*/  FCHK P0, R0, R6 ;  /* 0x0000000600007302 */ /* 0x004e260000000000 */
[----:B------:R-:W-:-:S04]  /*01a0*/  FFMA R5, R0, R3, RZ ;  /* 0x0000000300057223 */ /* 0x000fc800000000ff */
[----:B------:R-:W-:-:S04]  /*01b0*/  FFMA R4, R5, -R6, R0 ;  /* 0x8000000605047223 */ /* 0x000fc80000000000 */
[----:B------:R-:W-:Y:S01]  /*01c0*/  FFMA R5, R3, R4, R5 ;  /* 0x0000000403057223 */ /* 0x000fe20000000005 */
[----:B01----:R-:W-:Y:S06]  /*01d0*/  @!P0 BRA `(.L_x_3) ;  /* 0x0000000000108947 */ /* 0x003fec0003800000 */
[----:B------:R-:W-:Y:S01]  /*01e0*/  IMAD.MOV.U32 R3, RZ, RZ, R0 ;  /* 0x000000ffff037224 */ /* 0x000fe200078e0000 */
[----:B------:R-:W-:-:S07]  /*01f0*/  MOV R8, 0x210 ;  /* 0x0000021000087802 */ /* 0x000fce0000000f00 */
[----:B------:R-:W-:Y:S05]  /*0200*/  CALL.REL.NOINC `($__internal_1_$__cuda_sm3x_div_rn_noftz_f32_slowpath) ;  /* 0x0000001000bc7944 */ /* 0x000fea0003c00000 */
[----:B------:R-:W-:-:S07]  /*0210*/  IMAD.MOV.U32 R5, RZ, RZ, R3 ;  /* 0x000000ffff057224 */ /* 0x000fce00078e0003 */
.L_x_3:
[----:B------:R-:W-:Y:S05]  /*0220*/  BSYNC.RECONVERGENT B1 ;  /* 0x0000000000017941 */ /* 0x000fea0003800200 */
.L_x_2:
[----:B------:R-:W-:Y:S01]  /*0230*/  FSETP.GE.AND P0, PT, R5, RZ, PT ;  /* 0x000000ff0500720b */ /* 0x000fe20003f06000 */
[----:B------:R-:W-:-:S12]  /*0240*/  BSSY.RECONVERGENT B1, `(.L_x_4) ;  /* 0x000006d000017945 */ /* 0x000fd80003800200 */
[----:B------:R-:W-:Y:S05]  /*0250*/  @!P0 BRA `(.L_x_5) ;  /* 0x0000000400ac8947 */ /* 0x000fea0003800000 */
[----:B------:R-:W0:Y:S02]  /*0260*/  LDCU UR4, c[0x0][0x3a4] ;  /* 0x00007480ff0477ac */ /* 0x000e240008000800 */
[----:B0-----:R-:W-:-:S04]  /*0270*/  I2FP.F32.S32 R6, UR4 ;  /* 0x0000000400067c45 */ /* 0x001fc80008201400 */
[----:B------:R-:W-:-:S13]  /*0280*/  FSETP.GEU.AND P0, PT, R5, R6, PT ;  /* 0x000000060500720b */ /* 0x000fda0003f0e000 */
[----:B------:R-:W-:Y:S05]  /*0290*/  @P0 BRA `(.L_x_5) ;  /* 0x00000004009c0947 */ /* 0x000fea0003800000 */
[----:B------:R-:W-:Y:S01]  /*02a0*/  R2UR UR4, R14 ;  /* 0x000000000e0472ca */ /* 0x000fe200000e0000 */
[----:B------:R-:W0:Y:S01]  /*02b0*/  LDC R9, c[0x0][0x3a8] ;  /* 0x0000ea00ff097b82 */ /* 0x000e220000000800 */
[----:B------:R-:W-:-:S13]  /*02c0*/  R2UR UR5, R15 ;  /* 0x000000000f0572ca */ /* 0x000fda00000e0000 */
[----:B------:R-:W2:Y:S01]  /*02d0*/  LDG.E R4, desc[UR4][R12.64+0x4] ;  /* 0x000004040c047981 */ /* 0x000ea2000c1e1900 */
[----:B------:R-:W-:Y:S01]  /*02e0*/  BSSY.RECONVERGENT B2, `(.L_x_6) ;  /* 0x000000c000027945 */ /* 0x000fe20003800200 */
[----:B0-----:R-:W0:Y:S02]  /*02f0*/  MUFU.RCP R8, R9 ;  /* 0x0000000900087308 */ /* 0x001e240000001000 */
[----:B0-----:R-:W-:-:S04]  /*0300*/  FFMA R3, R8, -R9, 1 ;  /* 0x3f80000008037423 */ /* 0x001fc80000000809 */
[----:B------:R-:W-:Y:S02]  /*0310*/  FFMA R3, R8, R3, R8 ;  /* 0x0000000308037223 */ /* 0x000fe40000000008 */
[----:B--2---:R-:W0:Y:S02]  /*0320*/  FCHK P0, R4, R9 ;  /* 0x0000000904007302 */ /* 0x004e240000000000 */
[----:B------:R-:W-:-:S04]  /*0330*/  FFMA R7, R3, R4, RZ ;  /* 0x0000000403077223 */ /* 0x000fc800000000ff */
[----:B------:R-:W-:-:S04]  /*0340*/  FFMA R8, R7, -R9, R4 ;  /* 0x8000000907087223 */ /* 0x000fc80000000004 */
[----:B------:R-:W-:Y:S01]  /*0350*/  FFMA R3, R3, R8, R7 ;  /* 0x0000000803037223 */ /* 0x000fe20000000007 */
[----:B0-----:R-:W-:Y:S06]  /*0360*/  @!P0 BRA `(.L_x_7) ;  /* 0x00000000000c8947 */ /* 0x001fec0003800000 */
[----:B------:R-:W-:Y:S01]  /*0370*/  IMAD.MOV.U32 R3, RZ, RZ, R4 ;  /* 0x000000ffff037224 */ /* 0x000fe200078e0004 */
[----:B------:R-:W-:-:S07]  /*0380*/  MOV R8, 0x3a0 ;  /* 0x000003a000087802 */ /* 0x000fce0000000f00 */
[----:B------:R-:W-:Y:S05]  /*0390*/  CALL.REL.NOINC `($__internal_1_$__cuda_sm3x_div_rn_noftz_f32_slowpath) ;  /* 0x0000001000587944 */ /* 0x000fea0003c00000 */
.L_x_7:
[----:B------:R-:W-:Y:S05]  /*03a0*/  BSYNC.RECONVERGENT B2 ;  /* 0x0000000000027941 */ /* 0x000fea0003800200 */
.L_x_6:
[----:B------:R-:W-:-:S04]  /*03b0*/  FSETP.GEU.AND P0, PT, R3, R6, PT ;  /* 0x000000060300720b */ /* 0x000fc80003f0e000 */
[----:B------:R-:W-:-:S13]  /*03c0*/  FSETP.LTU.OR P0, PT, R3, RZ, P0 ;  /* 0x000000ff0300720b */ /* 0x000fda0000709400 */
[----:B------:R-:W-:Y:S05]  /*03d0*/  @P0 BRA `(.L_x_5) ;  /* 0x00000004004c0947 */ /* 0x000fea0003800000 */
[----:B------:R-:W-:Y:S01]  /*03e0*/  IMAD.MOV.U32 R6, RZ, RZ, 0x3f000000 ;  /* 0x3f000000ff067424 */ /* 0x000fe200078e00ff */
[----:B------:R-:W0:Y:S01]  /*03f0*/  LDC R21, c[0x0][0x3a4] ;  /* 0x0000e900ff157b82 */ /* 0x000e220000000800 */
[----:B------:R-:W-:Y:S02]  /*0400*/  R2UR UR4, R14 ;  /* 0x000000000e0472ca */ /* 0x000fe400000e0000 */
[C---:B------:R-:W-:Y:S02]  /*0410*/  R2UR UR5, R15.reuse ;  /* 0x000000000f0572ca */ /* 0x040fe400000e0000 */
[C---:B------:R-:W-:Y:S02]  /*0420*/  LOP3.LUT R2, R6.reuse, 0x80000000, R5, 0xb8, !PT ;  /* 0x8000000006027812 */ /* 0x040fe400078eb805 */
[----:B------:R-:W-:Y:S02]  /*0430*/  LOP3.LUT R6, R6, 0x80000000, R3, 0xb8, !PT ;  /* 0x8000000006067812 */ /* 0x000fe400078eb803 */
[----:B------:R-:W-:Y:S01]  /*0440*/  R2UR UR6, R14 ;  /* 0x000000000e0672ca */ /* 0x000fe200000e0000 */
[----:B------:R-:W-:Y:S01]  /*0450*/  FADD.RZ R2, R2, R5 ;  /* 0x0000000502027221 */ /* 0x000fe2000000c000 */
[----:B------:R-:W-:Y:S01]  /*0460*/  R2UR UR7, R15 ;  /* 0x000000000f0772ca */ /* 0x000fe200000e0000 */
[----:B------:R-:W-:-:S02]  /*0470*/  FADD.RZ R11, R6, R3 ;  /* 0x00000003060b7221 */ /* 0x000fc4000000c000 */
[----:B------:R-:W1:Y:S01]  /*0480*/  LDC.64 R6, c[0x0][0x380] ;  /* 0x0000e000ff067b82 */ /* 0x000e620000000a00 */
[----:B------:R-:W-:Y:S08]  /*0490*/  F2I.TRUNC.NTZ R8, R2 ;  /* 0x0000000200087305 */ /* 0x000ff0000020f100 */
[----:B------:R-:W0:Y:S02]  /*04a0*/  F2I.TRUNC.NTZ R16, R11 ;  /* 0x0000000b00107305 */ /* 0x000e24000020f100 */
[----:B0-----:R-:W-:-:S04]  /*04b0*/  IMAD R27, R16, R21, R8 ;  /* 0x00000015101b7224 */ /* 0x001fc800078e0208 */
[----:B------:R-:W-:-:S04]  /*04c0*/  IMAD.SHL.U32 R3, R27, 0x2, RZ ;  /* 0x000000021b037824 */ /* 0x000fc800078e00ff */
[----:B-1----:R-:W-:Y:S02]  /*04d0*/  IMAD.WIDE R6, R3, 0x4, R6 ;  /* 0x0000000403067825 */ /* 0x002fe400078e0206 */
[----:B------:R-:W0:Y:S03]  /*04e0*/  LDC.64 R2, c[0x0][0x398] ;  /* 0x0000e600ff027b82 */ /* 0x000e260000000a00 */
[----:B------:R-:W2:Y:S04]  /*04f0*/  LDG.E R9, desc[UR4][R6.64] ;  /* 0x0000000406097981 */ /* 0x000ea8000c1e1900 */
[----:B------:R1:W3:Y:S01]  /*0500*/  LDG.E R5, desc[UR6][R6.64+0x4] ;  /* 0x0000040606057981 */ /* 0x0002e2000c1e1900 */
[----:B------:R-:W-:-:S05]  /*0510*/  VIADD R17, R21, 0xffffffff ;  /* 0xffffffff15117836 */ /* 0x000fca0000000000 */
[----:B------:R-:W-:-:S04]  /*0520*/  ISETP.GE.AND P0, PT, R8, R17, PT ;  /* 0x000000110800720c */ /* 0x000fc80003f06270 */
[----:B------:R-:W-:Y:S02]  /*0530*/  ISETP.GT.AND P0, PT, R8, RZ, !P0 ;  /* 0x000000ff0800720c */ /* 0x000fe40004704270 */
[CC--:B------:R-:W-:Y:S02]  /*0540*/  ISETP.GE.AND P1, PT, R16.reuse, R17.reuse, PT ;  /* 0x000000111000720c */ /* 0x0c0fe40003f26270 */
[C---:B------:R-:W-:Y:S01]  /*0550*/  ISETP.LT.OR P2, PT, R16.reuse, 0x1, !P0 ;  /* 0x000000011000780c */ /* 0x040fe20004741670 */
[----:B-1----:R-:W-:Y:S01]  /*0560*/  IMAD.MOV.U32 R6, RZ, RZ, -0x1 ;  /* 0xffffffffff067424 */ /* 0x002fe200078e00ff */
[C---:B------:R-:W-:Y:S02]  /*0570*/  ISETP.LT.OR P1, PT, R16.reuse, 0x1, P1 ;  /* 0x000000011000780c */ /* 0x040fe40000f21670 */
[----:B------:R-:W-:Y:S01]  /*0580*/  ISETP.GE.OR P2, PT, R16, R17, P2 ;  /* 0x000000111000720c */ /* 0x000fe20001746670 */
[----:B0-----:R-:W-:-:S04]  /*0590*/  IMAD.WIDE R16, R27, 0x4, R2 ;  /* 0x000000041b107825 */ /* 0x001fc800078e0202 */
[----:B------:R-:W-:Y:S01]  /*05a0*/  IMAD R19, R21, R21, RZ ;  /* 0x0000001515137224 */ /* 0x000fe200078e02ff */
[C---:B------:R-:W-:Y:S01]  /*05b0*/  @P0 R2UR UR8, R14.reuse ;  /* 0x000000000e0802ca */ /* 0x040fe200000e0000 */
[----:B------:R-:W-:Y:S01]  /*05c0*/  IMAD.MOV R7, RZ, RZ, -R21 ;  /* 0x000000ffff077224 */ /* 0x000fe200078e0a15 */
[----:B------:R-:W-:Y:S01]  /*05d0*/  @P0 R2UR UR9, R15 ;  /* 0x000000000f0902ca */ /* 0x000fe200000e0000 */
[----:B------:R-:W-:Y:S01]  /*05e0*/  IMAD.WIDE.U32 R22, R19, 0x4, R16 ;  /* 0x0000000413167825 */ /* 0x000fe200078e0010 */
[----:B------:R-:W-:Y:S01]  /*05f0*/  @P0 R2UR UR10, R14 ;  /* 0x000000000e0a02ca */ /* 0x000fe200000e0000 */
[----:B------:R-:W4:Y:S01]  /*0600*/  LDG.E R18, desc[UR4][R16.64] ;  /* 0x0000000410127981 */ /* 0x000f22000c1e1900 */
[----:B------:R-:W-:-:S03]  /*0610*/  @P0 R2UR UR11, R15 ;  /* 0x000000000f0b02ca */ /* 0x000fc600000e0000 */
[----:B------:R0:W5:Y:S01]  /*0620*/  LDG.E R8, desc[UR6][R22.64] ;  /* 0x0000000616087981 */ /* 0x000162000c1e1900 */
[C---:B------:R-:W-:Y:S02]  /*0630*/  @!P1 R2UR UR6, R14.reuse ;  /* 0x000000000e0692ca */ /* 0x040fe400000e0000 */
[C---:B------:R-:W-:Y:S02]  /*0640*/  @!P1 R2UR UR7, R15.reuse ;  /* 0x000000000f0792ca */ /* 0x040fe400000e0000 */
[C---:B------:R-:W-:Y:S02]  /*0650*/  @!P1 R2UR UR12, R14.reuse ;  /* 0x000000000e0c92ca */ /* 0x040fe400000e0000 */
[C---:B------:R-:W-:Y:S02]  /*0660*/  @!P1 R2UR UR13, R15.reuse ;  /* 0x000000000f0d92ca */ /* 0x040fe400000e0000 */
[----:B------:R-:W-:Y:S02]  /*0670*/  @!P2 R2UR UR4, R14 ;  /* 0x000000000e04a2ca */ /* 0x000fe400000e0000 */
[----:B------:R-:W-:-:S02]  /*0680*/  @!P2 R2UR UR5, R15 ;  /* 0x000000000f05a2ca */ /* 0x000fc400000e0000 */
[----:B--2---:R-:W-:Y:S02]  /*0690*/  FSETP.GT.AND P3, PT, R9, R0, PT ;  /* 0x000000000900720b */ /* 0x004fe40003f64000 */
[----:B---3--:R-:W-:Y:S02]  /*06a0*/  FSETP.GT.AND P4, PT, R5, R4, PT ;  /* 0x000000040500720b */ /* 0x008fe40003f84000 */
[----:B------:R-:W-:Y:S02]  /*06b0*/  SEL R6, R6, 0x1, P3 ;  /* 0x0000000106067807 */ /* 0x000fe40001800000 */
[----:B------:R-:W-:-:S03]  /*06c0*/  SEL R7, R7, R21, P4 ;  /* 0x0000001507077207 */ /* 0x000fc60002000000 */
[C---:B------:R-:W-:Y:S01]  /*06d0*/  @P0 IMAD.WIDE R20, R6.reuse, 0x4, R16 ;  /* 0x0000000406140825 */ /* 0x040fe200078e0210 */
[----:B------:R-:W-:-:S03]  /*06e0*/  @!P2 IADD3 R27, PT, PT, R6, R7, R27 ;  /* 0x00000007061ba210 */ /* 0x000fc60007ffe01b */
[----:B------:R-:W-:Y:S01]  /*06f0*/  @!P1 IMAD.WIDE R6, R7, 0x4, R16 ;  /* 0x0000000407069825 */ /* 0x000fe200078e0210 */
[----:B------:R1:W2:Y:S01]  /*0700*/  @P0 LDG.E R11, desc[UR8][R20.64] ;  /* 0x00000008140b0981 */ /* 0x0002a2000c1e1900 */
[----:B------:R-:W-:Y:S02]  /*0710*/  @!P2 R2UR UR8, R14 ;  /* 0x000000000e08a2ca */ /* 0x000fe400000e0000 */
[----:B------:R-:W-:Y:S01]  /*0720*/  @P0 IMAD.WIDE.U32 R24, R19, 0x4, R20 ;  /* 0x0000000413180825 */ /* 0x000fe200078e0014 */
[----:B------:R-:W-:-:S03]  /*0730*/  @!P2 R2UR UR9, R15 ;  /* 0x000000000f09a2ca */ /* 0x000fc600000e0000 */
[----:B------:R-:W-:Y:S02]  /*0740*/  @!P2 IMAD.WIDE R2, R27, 0x4, R2 ;  /* 0x000000041b02a825 */ /* 0x000fe400078e0202 */
[----:B------:R3:W2:Y:S02]  /*0750*/  @P0 LDG.E R24, desc[UR10][R24.64] ;  /* 0x0000000a18180981 */ /* 0x0006a4000c1e1900 */
[C---:B0-----:R-:W-:Y:S02]  /*0760*/  @!P1 IMAD.WIDE.U32 R22, R19.reuse, 0x4, R6 ;  /* 0x0000000413169825 */ /* 0x041fe400078e0006 */
[----:B------:R-:W2:Y:S02]  /*0770*/  @!P1 LDG.E R6, desc[UR6][R6.64] ;  /* 0x0000000606069981 */ /* 0x000ea4000c1e1900 */
[----:B------:R-:W-:Y:S02]  /*0780*/  @!P2 IMAD.WIDE.U32 R16, R19, 0x4, R2 ;  /* 0x000000041310a825 */ /* 0x000fe400078e0002 */
[----:B------:R-:W2:Y:S04]  /*0790*/  @!P1 LDG.E R22, desc[UR12][R22.64] ;  /* 0x0000000c16169981 */ /* 0x000ea8000c1e1900 */
[----:B------:R0:W2:Y:S01]  /*07a0*/  @!P2 LDG.E R2, desc[UR4][R2.64] ;  /* 0x000000040202a981 */ /* 0x0000a2000c1e1900 */
[----:B------:R-:W1:Y:S03]  /*07b0*/  LDCU UR4, c[0x0][0x3a8] ;  /* 0x00007500ff0477ac */ /* 0x000e660008000800 */
[----:B------:R-:W2:Y:S01]  /*07c0*/  @!P2 LDG.E R16, desc[UR8][R16.64] ;  /* 0x000000081010a981 */ /* 0x000ea2000c1e1900 */
[----:B------:R-:W-:Y:S01]  /*07d0*/  FADD R9, -R0, R9 ;  /* 0x0000000900097221 */ /* 0x000fe20000000100 */
[----:B------:R-:W-:-:S03]  /*07e0*/  FADD R19, -R4, R5 ;  /* 0x0000000504137221 */ /* 0x000fc60000000100 */
[----:B-1----:R-:W-:Y:S01]  /*07f0*/  FADD R21, -|R9|, UR4 ;  /* 0x0000000409157e21 */ /* 0x002fe20008000300 */
[----:B---3--:R-:W-:-:S03]  /*0800*/  FADD R25, -|R19|, UR4 ;  /* 0x0000000413197e21 */ /* 0x008fc60008000300 */
[C---:B----4-:R-:W-:Y:S01]  /*0810*/  FMUL R18, |R21|.reuse, R18 ;  /* 0x0000001215127220 */ /* 0x050fe20000400200 */
[----:B-----5:R-:W-:-:S03]  /*0820*/  FMUL R8, |R21|, R8 ;  /* 0x0000000815087220 */ /* 0x020fc60000400200 */
[C---:B------:R-:W-:Y:S01]  /*0830*/  FMUL R4, |R25|.reuse, R18 ;  /* 0x0000001219047220 */ /* 0x040fe20000400200 */
[----:B------:R-:W-:Y:S01]  /*0840*/  FMUL R5, |R25|, R8 ;  /* 0x0000000819057220 */ /* 0x000fe20000400200 */
[----:B--2---:R-:W-:-:S04]  /*0850*/  @P0 FMUL R11, |R9|, R11 ;  /* 0x0000000b090b0220 */ /* 0x004fc80000400200 */
[----:B------:R-:W-:Y:S01]  /*0860*/  @P0 FFMA R4, |R25|, R11, R4 ;  /* 0x0000000b19040223 */ /* 0x000fe20000000204 */
[----:B------:R-:W-:Y:S01]  /*0870*/  @P0 FMUL R24, |R9|, R24 ;  /* 0x0000001809180220 */ /* 0x000fe20000400200 */
[----:B0-----:R-:W-:-:S03]  /*0880*/  @!P1 FMUL R3, |R21|, R6 ;  /* 0x0000000615039220 */ /* 0x001fc60000400200 */
[----:B------:R-:W-:Y:S01]  /*0890*/  @P0 FFMA R5, |R25|, R24, R5 ;  /* 0x0000001819050223 */ /* 0x000fe20000000205 */
[----:B------:R-:W-:Y:S01]  /*08a0*/  @!P1 FMUL R22, |R21|, R22 ;  /* 0x0000001615169220 */ /* 0x000fe20000400200 */
[----:B------:R-:W-:-:S03]  /*08b0*/  @!P1 FFMA R4, |R19|, R3, R4 ;  /* 0x0000000313049223 */ /* 0x000fc60000000204 */
[----:B------:R-:W-:Y:S01]  /*08c0*/  @!P1 FFMA R5, |R19|, R22, R5 ;  /* 0x0000001613059223 */ /* 0x000fe20000000205 */
[C---:B------:R-:W-:Y:S01]  /*08d0*/  @!P2 FMUL R3, |R9|.reuse, R2 ;  /* 0x000000020903a220 */ /* 0x040fe20000400200 */
[----:B------:R-:W-:-:S03]  /*08e0*/  @!P2 FMUL R16, |R9|, R16 ;  /* 0x000000100910a220 */ /* 0x000fc60000400200 */
[C---:B------:R-:W-:Y:S01]  /*08f0*/  @!P2 FFMA R4, |R19|.reuse, R3, R4 ;  /* 0x000000031304a223 */ /* 0x040fe20000000204 */
[----:B------:R-:W-:-:S07]  /*0900*/  @!P2 FFMA R5, |R19|, R16, R5 ;  /* 0x000000101305a223 */ /* 0x000fce0000000205 */
.L_x_5:
[----:B------:R-:W-:Y:S05]  /*0910*/  BSYNC.RECONVERGENT B1 ;  /* 0x0000000000017941 */ /* 0x000fea0003800200 */
.L_x_4:
[----:B------:R-:W0:Y:S01]  /*0920*/  LDC.64 R2, c[0x0][0x390] ;  /* 0x0000e400ff027b82 */ /* 0x000e220000000a00 */
[----:B------:R-:W-:Y:S02]  /*0930*/  R2UR UR4, R14 ;  /* 0x000000000e0472ca */ /* 0x000fe400000e0000 */
[----:B------:R-:W-:Y:S01]  /*0940*/  R2UR UR5, R15 ;  /* 0x000000000f0572ca */ /* 0x000fe200000e0000 */
[----:B0-----:R-:W-:-:S12]  /*0950*/  IMAD.WIDE R10, R10, 0x4, R2 ;  /* 0x000000040a0a7825 */ /* 0x001fd800078e0202 */
[----:B------:R-:W2:Y:S01]  /*0960*/  LDG.E R30, desc[UR4][R10.64] ;  /* 0x000000040a1e7981 */ /* 0x000ea2000c1e1900 */
[----:B------:R-:W0:Y:S01]  /*0970*/  LDCU UR4, c[0x0][0x3ac] ;  /* 0x00007580ff0477ac */ /* 0x000e220008000800 */
[----:B------:R-:W-:Y:S01]  /*0980*/  IMAD.MOV.U32 R2, RZ, RZ, 0x1 ;  /* 0x00000001ff027424 */ /* 0x000fe200078e00ff */
[----:B------:R-:W-:Y:S01]  /*0990*/  BSSY.RECONVERGENT B1, `(.L_x_8) ;  /* 0x000001c000017945 */ /* 0x000fe20003800200 */
[----:B0-----:R-:W0:Y:S01]  /*09a0*/  F2F.F64.F32 R8, UR4 ;  /* 0x0000000400087d10 */ /* 0x001e220008201800 */
[----:B------:R-:W1:Y:S01]  /*09b0*/  LDCU UR4, c[0x0][0x3b0] ;  /* 0x00007600ff0477ac */ /* 0x000e620008000800 */
[----:B0-----:R-:W-:Y:S01]  /*09c0*/  DADD R8, R8, R8 ;  /* 0x0000000008087229 */ /* 0x001fe20000000008 */
[----:B-1----:R-:W-:-:S05]  /*09d0*/  FMUL R18, R4, UR4 ;  /* 0x0000000404127c20 */ /* 0x002fca0008400000 */
[----:B------:R-:W0:Y:S08]  /*09e0*/  MUFU.RCP64H R3, R9 ;  /* 0x0000000900037308 */ /* 0x000e300000001800 */
[----:B------:R-:W1:Y:S01]  /*09f0*/  F2F.F64.F32 R18, R18 ;  /* 0x0000001200127310 */ /* 0x000e620000201800 */
[----:B0-----:R-:W-:Y:S01]  /*0a00*/  DFMA R6, -R8, R2, 1 ;  /* 0x3ff000000806742b */ /* 0x001fe20000000102 */
[----:B-1----:R-:W-:-:S07]  /*0a10*/  FSETP.GEU.AND P1, PT, |R19|, 6.5827683646048100446e-37, PT ;  /* 0x036000001300780b */ /* 0x002fce0003f2e200 */
[----:B------:R-:W-:-:S08]  /*0a20*/  DFMA R6, R6, R6, R6 ;  /* 0x000000060606722b */ /* 0x000fd00000000006 */
[----:B------:R-:W-:-:S08]  /*0a30*/  DFMA R6, R2, R6, R2 ;  /* 0x000000060206722b */ /* 0x000fd00000000002 */
[----:B------:R-:W-:-:S08]  /*0a40*/  DFMA R2, -R8, R6, 1 ;  /* 0x3ff000000802742b */ /* 0x000fd00000000106 */
[----:B------:R-:W-:-:S08]  /*0a50*/  DFMA R2, R6, R2, R6 ;  /* 0x000000020602722b */ /* 0x000fd00000000006 */
[----:B------:R-:W-:-:S08]  /*0a60*/  DMUL R6, R18, R2 ;  /* 0x0000000212067228 */ /* 0x000fd00000000000 */
[----:B------:R-:W-:-:S08]  /*0a70*/  DFMA R16, -R8, R6, R18 ;  /* 0x000000060810722b */ /* 0x000fd00000000112 */
[----:B------:R-:W-:-:S10]  /*0a80*/  DFMA R2, R2, R16, R6 ;  /* 0x000000100202722b */ /* 0x000fd40000000006 */
[----:B------:R-:W-:-:S05]  /*0a90*/  FFMA R4, RZ, R9, R3 ;  /* 0x00000009ff047223 */ /* 0x000fca0000000003 */
[----:B------:R-:W-:Y:S01]  /*0aa0*/  FSETP.GT.AND P0, PT, |R4|, 1.469367938527859385e-39, PT ;  /* 0x001000000400780b */ /* 0x000fe20003f04200 */
[----:B--2---:R-:W0:-:S12]  /*0ab0*/  F2F.F64.F32 R30, R30 ;  /* 0x0000001e001e7310 */ /* 0x004e180000201800 */
[----:B------:R-:W-:Y:S05]  /*0ac0*/  @P0 BRA P1, `(.L_x_9) ;  /* 0x0000000000200947 */ /* 0x000fea0000800000 */
[----:B------:R-:W-:Y:S01]  /*0ad0*/  IMAD.MOV.U32 R20, RZ, RZ, R18 ;  /* 0x000000ffff147224 */ /* 0x000fe200078e0012 */
[----:B------:R-:W-:Y:S01]  /*0ae0*/  MOV R2, 0xb30 ;  /* 0x00000b3000027802 */ /* 0x000fe20000000f00 */
[----:B------:R-:W-:Y:S02]  /*0af0*/  IMAD.MOV.U32 R21, RZ, RZ, R19 ;  /* 0x000000ffff157224 */ /* 0x000fe400078e0013 */
[----:B------:R-:W-:Y:S02]  /*0b00*/  IMAD.MOV.U32 R18, RZ, RZ, R8 ;  /* 0x000000ffff127224 */ /* 0x000fe400078e0008 */
[----:B------:R-:W-:-:S07]  /*0b10*/  IMAD.MOV.U32 R19, RZ, RZ, R9 ;  /* 0x000000ffff137224 */ /* 0x000fce00078e0009 */
[----:B0-----:R-:W-:Y:S05]  /*0b20*/  CALL.REL.NOINC `($__internal_0_$__cuda_sm20_div_rn_f64_full) ;  /* 0x0000000400087944 */ /* 0x001fea0003c00000 */
[----:B------:R-:W-:Y:S02]  /*0b30*/  IMAD.MOV.U32 R2, RZ, RZ, R24 ;  /* 0x000000ffff027224 */ /* 0x000fe400078e0018 */
[----:B------:R-:W-:-:S07]  /*0b40*/  IMAD.MOV.U32 R3, RZ, RZ, R25 ;  /* 0x000000ffff037224 */ /* 0x000fce00078e0019 */
.L_x_9:
[----:B------:R-:W-:Y:S05]  /*0b50*/  BSYNC.RECONVERGENT B1 ;  /* 0x0000000000017941 */ /* 0x000fea0003800200 */
.L_x_8:
[----:B0-----:R-:W-:Y:S01]  /*0b60*/  DADD R6, R30, R2 ;  /* 0x000000001e067229 */ /* 0x001fe20000000002 */
[----:B------:R-:W0:Y:S01]  /*0b70*/  LDCU UR4, c[0x0][0x3b0] ;  /* 0x00007600ff0477ac */ /* 0x000e220008000800 */
[C---:B------:R-:W-:Y:S01]  /*0b80*/  R2UR UR6, R14.reuse ;  /* 0x000000000e0672ca */ /* 0x040fe200000e0000 */
[----:B------:R-:W-:Y:S01]  /*0b90*/  IMAD.WIDE R30, R33, 0x4, R12 ;  /* 0x00000004211e7825 */ /* 0x000fe200078e020c */
[C---:B------:R-:W-:Y:S02]  /*0ba0*/  R2UR UR7, R15.reuse ;  /* 0x000000000f0772ca */ /* 0x040fe400000e0000 */
[----:B------:R-:W0:Y:S01]  /*0bb0*/  F2F.F32.F64 R21, R6 ;  /* 0x0000000600157310 */ /* 0x000e220000301000 */
[----:B------:R-:W-:Y:S02]  /*0bc0*/  R2UR UR8, R14 ;  /* 0x000000000e0872ca */ /* 0x000fe400000e0000 */
[----:B------:R-:W-:Y:S01]  /*0bd0*/  R2UR UR9, R15 ;  /* 0x000000000f0972ca */ /* 0x000fe200000e0000 */
[----:B0-----:R-:W-:-:S07]  /*0be0*/  FFMA R23, R21, UR4, R0 ;  /* 0x0000000415177c23 */ /* 0x001fce0008000000 */
[----:B------:R0:W-:Y:S05]  /*0bf0*/  STG.E desc[UR6][R30.64], R23 ;  /* 0x000000171e007986 */ /* 0x0001ea000c101906 */
[----:B------:R-:W2:Y:S01]  /*0c00*/  LDG.E R32, desc[UR8][R10.64+0x4] ;  /* 0x000004080a207981 */ /* 0x000ea2000c1e1900 */
[----:B------:R-:W1:Y:S01]  /*0c10*/  MUFU.RCP64H R17, R9 ;  /* 0x0000000900117308 */ /* 0x000e620000001800 */
[----:B------:R-:W-:Y:S02]  /*0c20*/  IMAD.MOV.U32 R16, RZ, RZ, 0x1 ;  /* 0x00000001ff107424 */ /* 0x000fe400078e00ff */
[----:B------:R-:W-:Y:S01]  /*0c30*/  FMUL R5, R5, UR4 ;  /* 0x0000000405057c20 */ /* 0x000fe20008400000 */
[----:B------:R-:W-:Y:S01]  /*0c40*/  R2UR UR4, R14 ;  /* 0x000000000e0472ca */ /* 0x000fe200000e0000 */
[----:B------:R-:W-:Y:S01]  /*0c50*/  BSSY.RECONVERGENT B1, `(.L_x_10) ;  /* 0x000001c000017945 */ /* 0x000fe20003800200 */
[----:B------:R-:W-:-:S02]  /*0c60*/  R2UR UR5, R15 ;  /* 0x000000000f0572ca */ /* 0x000fc400000e0000 */
[----:B------:R-:W3:Y:S08]  /*0c70*/  F2F.F64.F32 R6, R21 ;  /* 0x0000001500067310 */ /* 0x000ef00000201800 */
[----:B------:R-:W4:Y:S01]  /*0c80*/  F2F.F64.F32 R4, R5 ;  /* 0x0000000500047310 */ /* 0x000f220000201800 */
[----:B-1----:R-:W-:Y:S02]  /*0c90*/  DFMA R18, -R8, R16, 1 ;  /* 0x3ff000000812742b */ /* 0x002fe40000000110 */
[----:B---3--:R-:W-:-:S06]  /*0ca0*/  DADD R6, R6, R2 ;  /* 0x0000000006067229 */ /* 0x008fcc0000000002 */
[----:B------:R-:W-:Y:S01]  /*0cb0*/  DFMA R18, R18, R18, R18 ;  /* 0x000000121212722b */ /* 0x000fe20000000012 */
[----:B----4-:R-:W-:-:S07]  /*0cc0*/  FSETP.GEU.AND P1, PT, |R5|, 6.5827683646048100446e-37, PT ;  /* 0x036000000500780b */ /* 0x010fce0003f2e200 */
[----:B------:R-:W-:Y:S01]  /*0cd0*/  DFMA R18, R16, R18, R16 ;  /* 0x000000121012722b */ /* 0x000fe20000000010 */
[----:B------:R-:W1:Y:S07]  /*0ce0*/  F2F.F32.F64 R7, R6 ;  /* 0x0000000600077310 */ /* 0x000e6e0000301000 */
[----:B------:R-:W-:-:S08]  /*0cf0*/  DFMA R16, -R8, R18, 1 ;  /* 0x3ff000000810742b */ /* 0x000fd00000000112 */
[----:B------:R-:W-:Y:S01]  /*0d00*/  DFMA R18, R18, R16, R18 ;  /* 0x000000101212722b */ /* 0x000fe20000000012 */
[----:B-1----:R0:W-:Y:S07]  /*0d10*/  STG.E desc[UR4][R10.64], R7 ;  /* 0x000000070a007986 */ /* 0x0021ee000c101904 */
[----:B------:R-:W-:-:S08]  /*0d20*/  DMUL R2, R18, R4 ;  /* 0x0000000412027228 */ /* 0x000fd00000000000 */
[----:B------:R-:W-:-:S08]  /*0d30*/  DFMA R16, -R8, R2, R4 ;  /* 0x000000020810722b */ /* 0x000fd00000000104 */
[----:B------:R-:W-:-:S10]  /*0d40*/  DFMA R2, R18, R16, R2 ;  /* 0x000000101202722b */ /* 0x000fd40000000002 */
[----:B------:R-:W-:-:S05]  /*0d50*/  FFMA R0, RZ, R9, R3 ;  /* 0x00000009ff007223 */ /* 0x000fca0000000003 */
[----:B------:R-:W-:Y:S01]  /*0d60*/  FSETP.GT.AND P0, PT, |R0|, 1.469367938527859385e-39, PT ;  /* 0x001000000000780b */ /* 0x000fe20003f04200 */
[----:B--2---:R-:W1:-:S12]  /*0d70*/  F2F.F64.F32 R32, R32 ;  /* 0x0000002000207310 */ /* 0x004e580000201800 */
[----:B0-----:R-:W-:Y:S05]  /*0d80*/  @P0 BRA P1, `(.L_x_11) ;  /* 0x0000000000200947 */ /* 0x001fea0000800000 */
[----:B------:R-:W-:Y:S01]  /*0d90*/  IMAD.MOV.U32 R20, RZ, RZ, R4 ;  /* 0x000000ffff147224 */ /* 0x000fe200078e0004 */
[----:B------:R-:W-:Y:S01]  /*0da0*/  MOV R2, 0xdf0 ;  /* 0x00000df000027802 */ /* 0x000fe20000000f00 */
[----:B------:R-:W-:Y:S02]  /*0db0*/  IMAD.MOV.U32 R21, RZ, RZ, R5 ;  /* 0x000000ffff157224 */ /* 0x000fe400078e0005 */
[----:B------:R-:W-:Y:S02]  /*0dc0*/  IMAD.MOV.U32 R18, RZ, RZ, R8 ;  /* 0x000000ffff127224 */ /* 0x000fe400078e0008 */
[----:B------:R-:W-:-:S07]  /*0dd0*/  IMAD.MOV.U32 R19, RZ, RZ, R9 ;  /* 0x000000ffff137224 */ /* 0x000fce00078e0009 */
[----:B-1----:R-:W-:Y:S05]  /*0de0*/  CALL.REL.NOINC `($__internal_0_$__cuda_sm20_div_rn_f64_full) ;  /* 0x0000000000587944 */ /* 0x002fea0003c00000 */
[----:B------:R-:W-:Y:S02]  /*0df0*/  IMAD.MOV.U32 R2, RZ, RZ, R24 ;  /* 0x000000ffff027224 */ /* 0x000fe400078e0018 */
[----:B------:R-:W-:-:S07]  /*0e00*/  IMAD.MOV.U32 R3, RZ, RZ, R25 ;  /* 0x000000ffff037224 */ /* 0x000fce00078e0019 */
.L_x_11:
[----:B------:R-:W-:Y:S05]  /*0e10*/  BSYNC.RECONVERGENT B1 ;  /* 0x0000000000017941 */ /* 0x000fea0003800200 */
.L_x_10:
[----:B------:R-:W-:Y:S02]  /*0e20*/  R2UR UR4, R14 ;  /* 0x000000000e0472ca */ /* 0x000fe400000e0000 */
[----:B------:R-:W-:-:S13]  /*0e30*/  R2UR UR5, R15 ;  /* 0x000000000f0572ca */ /* 0x000fda00000e0000 */
[----:B------:R-:W2:Y:S01]  /*0e40*/  LDG.E R13, desc[UR4][R12.64+0x4] ;  /* 0x000004040c0d7981 */ /* 0x000ea2000c1e1900 */
[--C-:B-1----:R-:W-:Y:S01]  /*0e50*/  DADD R32, R32, R2.reuse ;  /* 0x0000000020207229 */ /* 0x102fe20000000002 */
[----:B------:R-:W2:Y:S01]  /*0e60*/  LDCU UR4, c[0x0][0x3b0] ;  /* 0x00007600ff0477ac */ /* 0x000ea20008000800 */
[C---:B------:R-:W-:Y:S02]  /*0e70*/  R2UR UR6, R14.reuse ;  /* 0x000000000e0672ca */ /* 0x040fe400000e0000 */
[C---:B------:R-:W-:Y:S02]  /*0e80*/  R2UR UR7, R15.reuse ;  /* 0x000000000f0772ca */ /* 0x040fe400000e0000 */
[----:B------:R-:W-:Y:S02]  /*0e90*/  R2UR UR8, R14 ;  /* 0x000000000e0872ca */ /* 0x000fe400000e0000 */
[----:B------:R-:W-:Y:S02]  /*0ea0*/  R2UR UR9, R15 ;  /* 0x000000000f0972ca */ /* 0x000fe400000e0000 */
[----:B------:R-:W0:Y:S08]  /*0eb0*/  F2F.F32.F64 R32, R32 ;  /* 0x0000002000207310 */ /* 0x000e300000301000 */
[----:B0-----:R-:W0:Y:S02]  /*0ec0*/  F2F.F64.F32 R4, R32 ;  /* 0x0000002000047310 */ /* 0x001e240000201800 */
[----:B0-----:R-:W-:-:S10]  /*0ed0*/  DADD R4, R4, R2 ;  /* 0x0000000004047229 */ /* 0x001fd40000000002 */
[----:B------:R-:W0:Y:S01]  /*0ee0*/  F2F.F32.F64 R5, R4 ;  /* 0x0000000400057310 */ /* 0x000e220000301000 */
[----:B--2---:R-:W-:-:S05]  /*0ef0*/  FFMA R3, R32, UR4, R13 ;  /* 0x0000000420037c23 */ /* 0x004fca000800000d */
[----:B------:R1:W-:Y:S04]  /*0f00*/  STG.E desc[UR6][R30.64+0x4], R3 ;  /* 0x000004031e007986 */ /* 0x0003e8000c101906 */
[----:B0-----:R1:W-:Y:S02]  /*0f10*/  STG.E desc[UR8][R10.64+0x4], R5 ;  /* 0x000004050a007986 */ /* 0x0013e4000c101908 */
.L_x_1:
[----:B------:R-:W-:Y:S05]  /*0f20*/  BSYNC.RECONVERGENT B0 ;  /* 0x0000000000007941 */ /* 0x000fea0003800200 */
.L_x_0:
[----:B------:R-:W-:Y:S06]  /*0f30*/  BAR.SYNC.DEFER_BLOCKING 0x0 ;  /* 0x0000000000007b1d */ /* 0x000fec0000010000 */
[----:B------:R-:W-:Y:S05]  /*0f40*/  EXIT ;  /* 0x000000000000794d */ /* 0x000fea0003800000 */
        .weak           $__internal_0_$__cuda_sm20_div_rn_f64_full
        .type           $__internal_0_$__cuda_sm20_div_rn_f64_full,@function
        .size           $__internal_0_$__cuda_sm20_div_rn_f64_full,($__internal_1_$__cuda_sm3x_div_rn_noftz_f32_slowpath - $__internal_0_$__cuda_sm20_div_rn_f64_full)
$__internal_0_$__cuda_sm20_div_rn_f64_full:
[C---:B------:R-:W-:Y:S01]  /*0f50*/  FSETP.GEU.AND P0, PT, |R19|.reuse, 1.469367938527859385e-39, PT ;  /* 0x001000001300780b */ /* 0x040fe20003f0e200 */
[----:B------:R-:W-:Y:S01]  /*0f60*/  IMAD.MOV.U32 R22, RZ, RZ, 0x1 ;  /* 0x00000001ff167424 */ /* 0x000fe200078e00ff */
[----:B------:R-:W-:Y:S01]  /*0f70*/  LOP3.LUT R16, R19, 0x800fffff, RZ, 0xc0, !PT ;  /* 0x800fffff13107812 */ /* 0x000fe200078ec0ff */
[----:B------:R-:W-:Y:S01]  /*0f80*/  BSSY.RECONVERGENT B2, `(.L_x_12) ;  /* 0x0000055000027945 */ /* 0x000fe20003800200 */
[C---:B------:R-:W-:Y:S02]  /*0f90*/  FSETP.GEU.AND P2, PT, |R21|.reuse, 1.469367938527859385e-39, PT ;  /* 0x001000001500780b */ /* 0x040fe40003f4e200 */
[----:B------:R-:W-:Y:S01]  /*0fa0*/  LOP3.LUT R17, R16, 0x3ff00000, RZ, 0xfc, !PT ;  /* 0x3ff0000010117812 */ /* 0x000fe200078efcff */
[----:B------:R-:W-:Y:S01]  /*0fb0*/  IMAD.MOV.U32 R16, RZ, RZ, R18 ;  /* 0x000000ffff107224 */ /* 0x000fe200078e0012 */
[----:B------:R-:W-:Y:S02]  /*0fc0*/  LOP3.LUT R3, R21, 0x7ff00000, RZ, 0xc0, !PT ;  /* 0x7ff0000015037812 */ /* 0x000fe400078ec0ff */
[----:B------:R-:W-:-:S03]  /*0fd0*/  LOP3.LUT R6, R19, 0x7ff00000, RZ, 0xc0, !PT ;  /* 0x7ff0000013067812 */ /* 0x000fc600078ec0ff */
[----:B------:R-:W-:Y:S01]  /*0fe0*/  @!P0 DMUL R16, R18, 8.98846567431157953865e+307 ;  /* 0x7fe0000012108828 */ /* 0x000fe20000000000 */
[----:B------:R-:W-:-:S03]  /*0ff0*/  ISETP.GE.U32.AND P1, PT, R3, R6, PT ;  /* 0x000000060300720c */ /* 0x000fc60003f26070 */
[----:B------:R-:W-:Y:S01]  /*1000*/  @!P2 LOP3.LUT R4, R19, 0x7ff00000, RZ, 0xc0, !PT ;  /* 0x7ff000001304a812 */ /* 0x000fe200078ec0ff */
[----:B------:R-:W-:Y:S01]  /*1010*/  @!P2 IMAD.MOV.U32 R28, RZ, RZ, RZ ;  /* 0x000000ffff1ca224 */ /* 0x000fe200078e00ff */
[----:B------:R-:W0:Y:S02]  /*1020*/  MUFU.RCP64H R23, R17 ;  /* 0x0000001100177308 */ /* 0x000e240000001800 */
[----:B------:R-:W-:Y:S01]  /*1030*/  @!P2 ISETP.GE.U32.AND P3, PT, R3, R4, PT ;  /* 0x000000040300a20c */ /* 0x000fe20003f66070 */
[----:B------:R-:W-:-:S05]  /*1040*/  IMAD.MOV.U32 R4, RZ, RZ, 0x1ca00000 ;  /* 0x1ca00000ff047424 */ /* 0x000fca00078e00ff */
[----:B------:R-:W-:-:S04]  /*1050*/  @!P2 SEL R7, R4, 0x63400000, !P3 ;  /* 0x634000000407a807 */ /* 0x000fc80005800000 */
[----:B------:R-:W-:-:S04]  /*1060*/  @!P2 LOP3.LUT R7, R7, 0x80000000, R21, 0xf8, !PT ;  /* 0x800000000707a812 */ /* 0x000fc800078ef815 */
[----:B------:R-:W-:Y:S01]  /*1070*/  @!P2 LOP3.LUT R29, R7, 0x100000, RZ, 0xfc, !PT ;  /* 0x00100000071da812 */ /* 0x000fe200078efcff */
[----:B0-----:R-:W-:-:S08]  /*1080*/  DFMA R24, R22, -R16, 1 ;  /* 0x3ff000001618742b */ /* 0x001fd00000000810 */
[----:B------:R-:W-:-:S08]  /*1090*/  DFMA R24, R24, R24, R24 ;  /* 0x000000181818722b */ /* 0x000fd00000000018 */
[----:B------:R-:W-:Y:S01]  /*10a0*/  DFMA R24, R22, R24, R22 ;  /* 0x000000181618722b */ /* 0x000fe20000000016 */
[----:B------:R-:W-:Y:S01]  /*10b0*/  SEL R23, R4, 0x63400000, !P1 ;  /* 0x6340000004177807 */ /* 0x000fe20004800000 */
[----:B------:R-:W-:-:S03]  /*10c0*/  IMAD.MOV.U32 R22, RZ, RZ, R20 ;  /* 0x000000ffff167224 */ /* 0x000fc600078e0014 */
[----:B------:R-:W-:-:S03]  /*10d0*/  LOP3.LUT R23, R23, 0x800fffff, R21, 0xf8, !PT ;  /* 0x800fffff17177812 */ /* 0x000fc600078ef815 */
[----:B------:R-:W-:-:S03]  /*10e0*/  DFMA R26, R24, -R16, 1 ;  /* 0x3ff00000181a742b */ /* 0x000fc60000000810 */
[----:B------:R-:W-:Y:S01]  /*10f0*/  @!P2 DFMA R22, R22, 2, -R28 ;  /* 0x400000001616a82b */ /* 0x000fe2000000081c */
[----:B------:R-:W-:-:S04]  /*1100*/  IMAD.MOV.U32 R28, RZ, RZ, R3 ;  /* 0x000000ffff1c7224 */ /* 0x000fc800078e0003 */
[----:B------:R-:W-:Y:S01]  /*1110*/  DFMA R26, R24, R26, R24 ;  /* 0x0000001a181a722b */ /* 0x000fe20000000018 */
[----:B------:R-:W-:Y:S01]  /*1120*/  IMAD.MOV.U32 R29, RZ, RZ, R6 ;  /* 0x000000ffff1d7224 */ /* 0x000fe200078e0006 */
[----:B------:R-:W-:-:S03]  /*1130*/  @!P0 LOP3.LUT R29, R17, 0x7ff00000, RZ, 0xc0, !PT ;  /* 0x7ff00000111d8812 */ /* 0x000fc600078ec0ff */
[----:B------:R-:W-:-:S03]  /*1140*/  @!P2 LOP3.LUT R28, R23, 0x7ff00000, RZ, 0xc0, !PT ;  /* 0x7ff00000171ca812 */ /* 0x000fc600078ec0ff */
[----:B------:R-:W-:Y:S02]  /*1150*/  DMUL R24, R26, R22 ;  /* 0x000000161a187228 */ /* 0x000fe40000000000 */
[----:B------:R-:W-:-:S05]  /*1160*/  VIADD R34, R28, 0xffffffff ;  /* 0xffffffff1c227836 */ /* 0x000fca0000000000 */
[----:B------:R-:W-:Y:S01]  /*1170*/  ISETP.GT.U32.AND P0, PT, R34, 0x7feffffe, PT ;  /* 0x7feffffe2200780c */ /* 0x000fe20003f04070 */
[----:B------:R-:W-:Y:S01]  /*1180*/  VIADD R34, R29, 0xffffffff ;  /* 0xffffffff1d227836 */ /* 0x000fe20000000000 */
[----:B------:R-:W-:-:S04]  /*1190*/  DFMA R6, R24, -R16, R22 ;  /* 0x800000101806722b */ /* 0x000fc80000000016 */
[----:B------:R-:W-:-:S04]  /*11a0*/  ISETP.GT.U32.OR P0, PT, R34, 0x7feffffe, P0 ;  /* 0x7feffffe2200780c */ /* 0x000fc80000704470 */
[----:B------:R-:W-:-:S09]  /*11b0*/  DFMA R6, R26, R6, R24 ;  /* 0x000000061a06722b */ /* 0x000fd20000000018 */
[----:B------:R-:W-:Y:S05]  /*11c0*/  @P0 BRA `(.L_x_13) ;  /* 0x00000000006c0947 */ /* 0x000fea0003800000 */
[----:B------:R-:W-:-:S04]  /*11d0*/  LOP3.LUT R24, R19, 0x7ff00000, RZ, 0xc0, !PT ;  /* 0x7ff0000013187812 */ /* 0x000fc800078ec0ff */
[CC--:B------:R-:W-:Y:S02]  /*11e0*/  VIADDMNMX R20, R3.reuse, -R24.reuse, 0xb9600000, !PT ;  /* 0xb960000003147446 */ /* 0x0c0fe40007800918 */
[----:B------:R-:W-:Y:S02]  /*11f0*/  ISETP.GE.U32.AND P0, PT, R3, R24, PT ;  /* 0x000000180300720c */ /* 0x000fe40003f06070 */
[----:B------:R-:W-:Y:S01]  /*1200*/  VIMNMX R3, PT, PT, R20, 0x46a00000, PT ;  /* 0x46a0000014037848 */ /* 0x000fe20003fe0100 */
[----:B------:R-:W-:Y:S01]  /*1210*/  IMAD.MOV.U32 R20, RZ, RZ, RZ ;  /* 0x000000ffff147224 */ /* 0x000fe200078e00ff */
[----:B------:R-:W-:-:S05]  /*1220*/  SEL R4, R4, 0x63400000, !P0 ;  /* 0x6340000004047807 */ /* 0x000fca0004000000 */
[----:B------:R-:W-:-:S04]  /*1230*/  IMAD.IADD R3, R3, 0x1, -R4 ;  /* 0x0000000103037824 */ /* 0x000fc800078e0a04 */
[----:B------:R-:W-:-:S06]  /*1240*/  VIADD R21, R3, 0x7fe00000 ;  /* 0x7fe0000003157836 */ /* 0x000fcc0000000000 */
[----:B------:R-:W-:-:S10]  /*1250*/  DMUL R24, R6, R20 ;  /* 0x0000001406187228 */ /* 0x000fd40000000000 */
[----:B------:R-:W-:-:S13]  /*1260*/  FSETP.GTU.AND P0, PT, |R25|, 1.469367938527859385e-39, PT ;  /* 0x001000001900780b */ /* 0x000fda0003f0c200 */
[----:B------:R-:W-:Y:S05]  /*1270*/  @P0 BRA `(.L_x_14) ;  /* 0x0000000000940947 */ /* 0x000fea0003800000 */
[----:B------:R-:W-:Y:S01]  /*1280*/  DFMA R16, R6, -R16, R22 ;  /* 0x800000100610722b */ /* 0x000fe20000000016 */
[----:B------:R-:W-:-:S09]  /*1290*/  IMAD.MOV.U32 R20, RZ, RZ, RZ ;  /* 0x000000ffff147224 */ /* 0x000fd200078e00ff */
[C---:B------:R-:W-:Y:S02]  /*12a0*/  FSETP.NEU.AND P0, PT, R17.reuse, RZ, PT ;  /* 0x000000ff1100720b */ /* 0x040fe40003f0d000 */
[----:B------:R-:W-:-:S04]  /*12b0*/  LOP3.LUT R19, R17, 0x80000000, R19, 0x48, !PT ;  /* 0x8000000011137812 */ /* 0x000fc800078e4813 */
[----:B------:R-:W-:-:S07]  /*12c0*/  LOP3.LUT R21, R19, R21, RZ, 0xfc, !PT ;  /* 0x0000001513157212 */ /* 0x000fce00078efcff */
[----:B------:R-:W-:Y:S05]  /*12d0*/  @!P0 BRA `(.L_x_14) ;  /* 0x00000000007c8947 */ /* 0x000fea0003800000 */
[----:B------:R-:W-:Y:S01]  /*12e0*/  IMAD.MOV R17, RZ, RZ, -R3 ;  /* 0x000000ffff117224 */ /* 0x000fe200078e0a03 */
[----:B------:R-:W-:Y:S01]  /*12f0*/  IADD3 R3, PT, PT, -R3, -0x43300000, RZ ;  /* 0xbcd0000003037810 */ /* 0x000fe20007ffe1ff */
[----:B------:R-:W-:-:S06]  /*1300*/  IMAD.MOV.U32 R16, RZ, RZ, RZ ;  /* 0x000000ffff107224 */ /* 0x000fcc00078e00ff */
[----:B------:R-:W-:Y:S02]  /*1310*/  DFMA R16, R24, -R16, R6 ;  /* 0x800000101810722b */ /* 0x000fe40000000006 */
[----:B------:R-:W-:-:S08]  /*1320*/  DMUL.RP R6, R6, R20 ;  /* 0x0000001406067228 */ /* 0x000fd00000008000 */
[----:B------:R-:W-:Y:S02]  /*1330*/  FSETP.NEU.AND P0, PT, |R17|, R3, PT ;  /* 0x000000031100720b */ /* 0x000fe40003f0d200 */
[----:B------:R-:W-:Y:S02]  /*1340*/  LOP3.LUT R19, R7, R19, RZ, 0x3c, !PT ;  /* 0x0000001307137212 */ /* 0x000fe400078e3cff */
[----:B------:R-:W-:Y:S02]  /*1350*/  FSEL R24, R6, R24, !P0 ;  /* 0x0000001806187208 */ /* 0x000fe40004000000 */
[----:B------:R-:W-:Y:S01]  /*1360*/  FSEL R25, R19, R25, !P0 ;  /* 0x0000001913197208 */ /* 0x000fe20004000000 */
[----:B------:R-:W-:Y:S06]  /*1370*/  BRA `(.L_x_14) ;  /* 0x0000000000547947 */ /* 0x000fec0003800000 */
.L_x_13:
[----:B------:R-:W-:-:S14]  /*1380*/  DSETP.NAN.AND P0, PT, R20, R20, PT ;  /* 0x000000141400722a */ /* 0x000fdc0003f08000 */
[----:B------:R-:W-:Y:S05]  /*1390*/  @P0 BRA `(.L_x_15) ;  /* 0x0000000000440947 */ /* 0x000fea0003800000 */
[----:B------:R-:W-:-:S14]  /*13a0*/  DSETP.NAN.AND P0, PT, R18, R18, PT ;  /* 0x000000121200722a */ /* 0x000fdc0003f08000 */
[----:B------:R-:W-:Y:S05]  /*13b0*/  @P0 BRA `(.L_x_16) ;  /* 0x0000000000300947 */ /* 0x000fea0003800000 */
[----:B------:R-:W-:Y:S01]  /*13c0*/  ISETP.NE.AND P0, PT, R28, R29, PT ;  /* 0x0000001d1c00720c */ /* 0x000fe20003f05270 */
[----:B------:R-:W-:Y:S02]  /*13d0*/  IMAD.MOV.U32 R24, RZ, RZ, 0x0 ;  /* 0x00000000ff187424 */ /* 0x000fe400078e00ff */
[----:B------:R-:W-:-:S10]  /*13e0*/  IMAD.MOV.U32 R25, RZ, RZ, -0x80000 ;  /* 0xfff80000ff197424 */ /* 0x000fd400078e00ff */
[----:B------:R-:W-:Y:S05]  /*13f0*/  @!P0 BRA `(.L_x_14) ;  /* 0x0000000000348947 */ /* 0x000fea0003800000 */
[----:B------:R-:W-:Y:S02]  /*1400*/  ISETP.NE.AND P0, PT, R28, 0x7ff00000, PT ;  /* 0x7ff000001c00780c */ /* 0x000fe40003f05270 */
[----:B------:R-:W-:Y:S02]  /*1410*/  LOP3.LUT R25, R21, 0x80000000, R19, 0x48, !PT ;  /* 0x8000000015197812 */ /* 0x000fe400078e4813 */
[----:B------:R-:W-:-:S13]  /*1420*/  ISETP.EQ.OR P0, PT, R29, RZ, !P0 ;  /* 0x000000ff1d00720c */ /* 0x000fda0004702670 */
[----:B------:R-:W-:Y:S01]  /*1430*/  @P0 LOP3.LUT R3, R25, 0x7ff00000, RZ, 0xfc, !PT ;  /* 0x7ff0000019030812 */ /* 0x000fe200078efcff */
[----:B------:R-:W-:Y:S02]  /*1440*/  @!P0 IMAD.MOV.U32 R24, RZ, RZ, RZ ;  /* 0x000000ffff188224 */ /* 0x000fe400078e00ff */
[----:B------:R-:W-:Y:S02]  /*1450*/  @P0 IMAD.MOV.U32 R24, RZ, RZ, RZ ;  /* 0x000000ffff180224 */ /* 0x000fe400078e00ff */
[----:B------:R-:W-:Y:S01]  /*1460*/  @P0 IMAD.MOV.U32 R25, RZ, RZ, R3 ;  /* 0x000000ffff190224 */ /* 0x000fe200078e0003 */
[----:B------:R-:W-:Y:S06]  /*1470*/  BRA `(.L_x_14) ;  /* 0x0000000000147947 */ /* 0x000fec0003800000 */
.L_x_16:
[----:B------:R-:W-:Y:S01]  /*1480*/  LOP3.LUT R25, R19, 0x80000, RZ, 0xfc, !PT ;  /* 0x0008000013197812 */ /* 0x000fe200078efcff */
[----:B------:R-:W-:Y:S01]  /*1490*/  IMAD.MOV.U32 R24, RZ, RZ, R18 ;  /* 0x000000ffff187224 */ /* 0x000fe200078e0012 */
[----:B------:R-:W-:Y:S06]  /*14a0*/  BRA `(.L_x_14) ;  /* 0x0000000000087947 */ /* 0x000fec0003800000 */
.L_x_15:
[----:B------:R-:W-:Y:S01]  /*14b0*/  LOP3.LUT R25, R21, 0x80000, RZ, 0xfc, !PT ;  /* 0x0008000015197812 */ /* 0x000fe200078efcff */
[----:B------:R-:W-:-:S07]  /*14c0*/  IMAD.MOV.U32 R24, RZ, RZ, R20 ;  /* 0x000000ffff187224 */ /* 0x000fce00078e0014 */
.L_x_14:
[----:B------:R-:W-:Y:S05]  /*14d0*/  BSYNC.RECONVERGENT B2 ;  /* 0x0000000000027941 */ /* 0x000fea0003800200 */
.L_x_12:
[----:B------:R-:W-:-:S04]  /*14e0*/  IMAD.MOV.U32 R3, RZ, RZ, 0x0 ;  /* 0x00000000ff037424 */ /* 0x000fc800078e00ff */
[----:B------:R-:W-:Y:S05]  /*14f0*/  RET.REL.NODEC R2 `(_Z13actualizacionPfS_S_S_iifffi) ;  /* 0xffffffe802c07950 */ /* 0x000fea0003c3ffff */
        .weak           $__internal_1_$__cuda_sm3x_div_rn_noftz_f32_slowpath
        .type           $__internal_1_$__cuda_sm3x_div_rn_noftz_f32_slowpath,@function
        .size           $__internal_1_$__cuda_sm3x_div_rn_noftz_f32_slowpath,(.L_x_115 - $__internal_1_$__cuda_sm3x_div_rn_noftz_f32_slowpath)
$__internal_1_$__cuda_sm3x_div_rn_noftz_f32_slowpath:
[--C-:B------:R-:W-:Y:S01]  /*1500*/  SHF.R.U32.HI R9, RZ, 0x17, R2.reuse ;  /* 0x00000017ff097819 */ /* 0x100fe20000011602 */
[----:B------:R-:W-:Y:S01]  /*1510*/  BSSY.RECONVERGENT B3, `(.L_x_17) ;  /* 0x0000063000037945 */ /* 0x000fe20003800200 */
[----:B------:R-:W-:Y:S01]  /*1520*/  SHF.R.U32.HI R7, RZ, 0x17, R3 ;  /* 0x00000017ff077819 */ /* 0x000fe20000011603 */
[----:B------:R-:W-:Y:S01]  /*1530*/  IMAD.MOV.U32 R16, RZ, RZ, R2 ;  /* 0x000000ffff107224 */ /* 0x000fe200078e0002 */
[----:B------:R-:W-:Y:S02]  /*1540*/  LOP3.LUT R9, R9, 0xff, RZ, 0xc0, !PT ;  /* 0x000000ff09097812 */ /* 0x000fe400078ec0ff */
[----:B------:R-:W-:-:S03]  /*1550*/  LOP3.LUT R19, R7, 0xff, RZ, 0xc0, !PT ;  /* 0x000000ff07137812 */ /* 0x000fc600078ec0ff */
[----:B------:R-:W-:Y:S02]  /*1560*/  VIADD R11, R9, 0xffffffff ;  /* 0xffffffff090b7836 */ /* 0x000fe40000000000 */
[----:B------:R-:W-:-:S03]  /*1570*/  VIADD R17, R19, 0xffffffff ;  /* 0xffffffff13117836 */ /* 0x000fc60000000000 */
[----:B------:R-:W-:-:S04]  /*1580*/  ISETP.GT.U32.AND P0, PT, R11, 0xfd, PT ;  /* 0x000000fd0b00780c */ /* 0x000fc80003f04070 */
[----:B------:R-:W-:-:S13]  /*1590*/  ISETP.GT.U32.OR P0, PT, R17, 0xfd, P0 ;  /* 0x000000fd1100780c */ /* 0x000fda0000704470 */
[----:B------:R-:W-:Y:S01]  /*15a0*/  @!P0 IMAD.MOV.U32 R7, RZ, RZ, RZ ;  /* 0x000000ffff078224 */ /* 0x000fe200078e00ff */
[----:B------:R-:W-:Y:S06]  /*15b0*/  @!P0 BRA `(.L_x_18) ;  /* 0x00000000005c8947 */ /* 0x000fec0003800000 */
[----:B------:R-:W-:Y:S02]  /*15c0*/  FSETP.GTU.FTZ.AND P0, PT, |R3|, +INF , PT ;  /* 0x7f8000000300780b */ /* 0x000fe40003f1c200 */
[----:B------:R-:W-:-:S04]  /*15d0*/  FSETP.GTU.FTZ.AND P1, PT, |R2|, +INF , PT ;  /* 0x7f8000000200780b */ /* 0x000fc80003f3c200 */
[----:B------:R-:W-:-:S13]  /*15e0*/  PLOP3.LUT P0, PT, P0, P1, PT, 0xf8, 0x8f ;  /* 0x00000000008f781c */ /* 0x000fda0000703f70 */
[----:B------:R-:W-:Y:S05]  /*15f0*/  @P0 BRA `(.L_x_19) ;  /* 0x00000004004c0947 */ /* 0x000fea0003800000 */
[----:B------:R-:W-:-:S13]  /*1600*/  LOP3.LUT P0, RZ, R16, 0x7fffffff, R3, 0xc8, !PT ;  /* 0x7fffffff10ff7812 */ /* 0x000fda000780c803 */
[----:B------:R-:W-:Y:S05]  /*1610*/  @!P0 BRA `(.L_x_20) ;  /* 0x00000004003c8947 */ /* 0x000fea0003800000 */
[C---:B------:R-:W-:Y:S02]  /*1620*/  FSETP.NEU.FTZ.AND P2, PT, |R3|.reuse, +INF , PT ;  /* 0x7f8000000300780b */ /* 0x040fe40003f5d200 */
[----:B------:R-:W-:Y:S02]  /*1630*/  FSETP.NEU.FTZ.AND P1, PT, |R2|, +INF , PT ;  /* 0x7f8000000200780b */ /* 0x000fe40003f3d200 */
[----:B------:R-:W-:-:S11]  /*1640*/  FSETP.NEU.FTZ.AND P0, PT, |R3|, +INF , PT ;  /* 0x7f8000000300780b */ /* 0x000fd60003f1d200 */
[----:B------:R-:W-:Y:S05]  /*1650*/  @!P1 BRA !P2, `(.L_x_20) ;  /* 0x00000004002c9947 */ /* 0x000fea0005000000 */
[----:B------:R-:W-:-:S04]  /*1660*/  LOP3.LUT P2, RZ, R3, 0x7fffffff, RZ, 0xc0, !PT ;  /* 0x7fffffff03ff7812 */ /* 0x000fc8000784c0ff */
[----:B------:R-:W-:-:S13]  /*1670*/  PLOP3.LUT P1, PT, P1, P2, PT, 0x2f, 0xf2 ;  /* 0x0000000000f2781c */ /* 0x000fda0000f24577 */
[----:B------:R-:W-:Y:S05]  /*1680*/  @P1 BRA `(.L_x_21) ;  /* 0x0000000400181947 */ /* 0x000fea0003800000 */
[----:B------:R-:W-:-:S04]  /*1690*/  LOP3.LUT P1, RZ, R16, 0x7fffffff, RZ, 0xc0, !PT ;  /* 0x7fffffff10ff7812 */ /* 0x000fc8000782c0ff */
[----:B------:R-:W-:-:S13]  /*16a0*/  PLOP3.LUT P0, PT, P0, P1, PT, 0x2f, 0xf2 ;  /* 0x0000000000f2781c */ /* 0x000fda0000702577 */
[----:B------:R-:W-:Y:S05]  /*16b0*/  @P0 BRA `(.L_x_22) ;  /* 0x0000000400000947 */ /* 0x000fea0003800000 */
[----:B------:R-:W-:Y:S02]  /*16c0*/  ISETP.GE.AND P0, PT, R17, RZ, PT ;  /* 0x000000ff1100720c */ /* 0x000fe40003f06270 */
[----:B------:R-:W-:-:S11]  /*16d0*/  ISETP.GE.AND P1, PT, R11, RZ, PT ;  /* 0x000000ff0b00720c */ /* 0x000fd60003f26270 */
[----:B------:R-:W-:Y:S02]  /*16e0*/  @P0 IMAD.MOV.U32 R7, RZ, RZ, RZ ;  /* 0x000000ffff070224 */ /* 0x000fe400078e00ff */
[----:B------:R-:W-:Y:S01]  /*16f0*/  @!P0 FFMA R3, R3, 1.84467440737095516160e+19, RZ ;  /* 0x5f80000003038823 */ /* 0x000fe200000000ff */
[----:B------:R-:W-:Y:S02]  /*1700*/  @!P0 IMAD.MOV.U32 R7, RZ, RZ, -0x40 ;  /* 0xffffffc0ff078424 */ /* 0x000fe400078e00ff */
[----:B------:R-:W-:Y:S02]  /*1710*/  @!P1 FFMA R16, R2, 1.84467440737095516160e+19, RZ ;  /* 0x5f80000002109823 */ /* 0x000fe400000000ff */
[----:B------:R-:W-:-:S07]  /*1720*/  @!P1 VIADD R7, R7, 0x40 ;  /* 0x0000004007079836 */ /* 0x000fce0000000000 */
.L_x_18:
[----:B------:R-:W-:Y:S01]  /*1730*/  LEA R11, R9, 0xc0800000, 0x17 ;  /* 0xc0800000090b7811 */ /* 0x000fe200078eb8ff */
[----:B------:R-:W-:Y:S04]  /*1740*/  BSSY.RECONVERGENT B4, `(.L_x_23) ;  /* 0x0000036000047945 */ /* 0x000fe80003800200 */
[----:B------:R-:W-:Y:S02]  /*1750*/  IMAD.IADD R11, R16, 0x1, -R11 ;  /* 0x00000001100b7824 */ /* 0x000fe400078e0a0b */
[----:B------:R-:W-:Y:S02]  /*1760*/  VIADD R16, R19, 0xffffff81 ;  /* 0xffffff8113107836 */ /* 0x000fe40000000000 */
[----:B------:R-:W0:Y:S01]  /*1770*/  MUFU.RCP R17, R11 ;  /* 0x0000000b00117308 */ /* 0x000e220000001000 */
[----:B------:R-:W-:Y:S01]  /*1780*/  FADD.FTZ R18, -R11, -RZ ;  /* 0x800000ff0b127221 */ /* 0x000fe20000010100 */
[C---:B------:R-:W-:Y:S01]  /*1790*/  IMAD R3, R16.reuse, -0x800000, R3 ;  /* 0xff80000010037824 */ /* 0x040fe200078e0203 */
[----:B------:R-:W-:-:S05]  /*17a0*/  IADD3 R16, PT, PT, R16, 0x7f, -R9 ;  /* 0x0000007f10107810 */ /* 0x000fca0007ffe809 */
[----:B------:R-:W-:Y:S02]  /*17b0*/  IMAD.IADD R16, R16, 0x1, R7 ;  /* 0x0000000110107824 */ /* 0x000fe400078e0207 */
[----:B0-----:R-:W-:-:S04]  /*17c0*/  FFMA R20, R17, R18, 1 ;  /* 0x3f80000011147423 */ /* 0x001fc80000000012 */
[----:B------:R-:W-:-:S04]  /*17d0*/  FFMA R22, R17, R20, R17 ;  /* 0x0000001411167223 */ /* 0x000fc80000000011 */
[----:B------:R-:W-:-:S04]  /*17e0*/  FFMA R17, R3, R22, RZ ;  /* 0x0000001603117223 */ /* 0x000fc800000000ff */
[----:B------:R-:W-:-:S04]  /*17f0*/  FFMA R20, R18, R17, R3 ;  /* 0x0000001112147223 */ /* 0x000fc80000000003 */
[----:B------:R-:W-:-:S04]  /*1800*/  FFMA R17, R22, R20, R17 ;  /* 0x0000001416117223 */ /* 0x000fc80000000011 */
[----:B------:R-:W-:-:S04]  /*1810*/  FFMA R18, R18, R17, R3 ;  /* 0x0000001112127223 */ /* 0x000fc80000000003 */
[----:B------:R-:W-:-:S05]  /*1820*/  FFMA R3, R22, R18, R17 ;  /* 0x0000001216037223 */ /* 0x000fca0000000011 */
[----:B------:R-:W-:-:S04]  /*1830*/  SHF.R.U32.HI R9, RZ, 0x17, R3 ;  /* 0x00000017ff097819 */ /* 0x000fc80000011603 */
[----:B------:R-:W-:-:S05]  /*1840*/  LOP3.LUT R9, R9, 0xff, RZ, 0xc0, !PT ;  /* 0x000000ff09097812 */ /* 0x000fca00078ec0ff */
[----:B------:R-:W-:-:S04]  /*1850*/  IMAD.IADD R11, R9, 0x1, R16 ;  /* 0x00000001090b7824 */ /* 0x000fc800078e0210 */
[----:B------:R-:W-:-:S05]  /*1860*/  VIADD R7, R11, 0xffffffff ;  /* 0xffffffff0b077836 */ /* 0x000fca0000000000 */
[----:B------:R-:W-:-:S13]  /*1870*/  ISETP.GE.U32.AND P0, PT, R7, 0xfe, PT ;  /* 0x000000fe0700780c */ /* 0x000fda0003f06070 */
[----:B------:R-:W-:Y:S05]  /*1880*/  @!P0 BRA `(.L_x_24) ;  /* 0x0000000000808947 */ /* 0x000fea0003800000 */
[----:B------:R-:W-:-:S13]  /*1890*/  ISETP.GT.AND P0, PT, R11, 0xfe, PT ;  /* 0x000000fe0b00780c */ /* 0x000fda0003f04270 */
[----:B------:R-:W-:Y:S05]  /*18a0*/  @P0 BRA `(.L_x_25) ;  /* 0x00000000006c0947 */ /* 0x000fea0003800000 */
[----:B------:R-:W-:-:S13]  /*18b0*/  ISETP.GE.AND P0, PT, R11, 0x1, PT ;  /* 0x000000010b00780c */ /* 0x000fda0003f06270 */
[----:B------:R-:W-:Y:S05]  /*18c0*/  @P0 BRA `(.L_x_26) ;  /* 0x0000000000740947 */ /* 0x000fea0003800000 */
[----:B------:R-:W-:Y:S02]  /*18d0*/  ISETP.GE.AND P0, PT, R11, -0x18, PT ;  /* 0xffffffe80b00780c */ /* 0x000fe40003f06270 */
[----:B------:R-:W-:-:S11]  /*18e0*/  LOP3.LUT R3, R3, 0x80000000, RZ, 0xc0, !PT ;  /* 0x8000000003037812 */ /* 0x000fd600078ec0ff */
[----:B------:R-:W-:Y:S05]  /*18f0*/  @!P0 BRA `(.L_x_26) ;  /* 0x0000000000688947 */ /* 0x000fea0003800000 */
[CCC-:B------:R-:W-:Y:S01]  /*1900*/  FFMA.RZ R7, R22.reuse, R18.reuse, R17.reuse ;  /* 0x0000001216077223 */ /* 0x1c0fe2000000c011 */
[CCC-:B------:R-:W-:Y:S01]  /*1910*/  FFMA.RM R16, R22.reuse, R18.reuse, R17.reuse ;  /* 0x0000001216107223 */ /* 0x1c0fe20000004011 */
[C---:B------:R-:W-:Y:S02]  /*1920*/  ISETP.NE.AND P2, PT, R11.reuse, RZ, PT ;  /* 0x000000ff0b00720c */ /* 0x040fe40003f45270 */
[----:B------:R-:W-:Y:S02]  /*1930*/  ISETP.NE.AND P1, PT, R11, RZ, PT ;  /* 0x000000ff0b00720c */ /* 0x000fe40003f25270 */
[----:B------:R-:W-:Y:S01]  /*1940*/  LOP3.LUT R9, R7, 0x7fffff, RZ, 0xc0, !PT ;  /* 0x007fffff07097812 */ /* 0x000fe200078ec0ff */
[----:B------:R-:W-:Y:S01]  /*1950*/  FFMA.RP R7, R22, R18, R17 ;  /* 0x0000001216077223 */ /* 0x000fe20000008011 */
[----:B------:R-:W-:Y:S02]  /*1960*/  VIADD R18, R11, 0x20 ;  /* 0x000000200b127836 */ /* 0x000fe40000000000 */
[----:B------:R-:W-:Y:S01]  /*1970*/  LOP3.LUT R9, R9, 0x800000, RZ, 0xfc, !PT ;  /* 0x0080000009097812 */ /* 0x000fe200078efcff */
[----:B------:R-:W-:Y:S01]  /*1980*/  IMAD.MOV R11, RZ, RZ, -R11 ;  /* 0x000000ffff0b7224 */ /* 0x000fe200078e0a0b */
[----:B------:R-:W-:-:S02]  /*1990*/  FSETP.NEU.FTZ.AND P0, PT, R7, R16, PT ;  /* 0x000000100700720b */ /* 0x000fc40003f1d000 */
[----:B------:R-:W-:Y:S02]  /*19a0*/  SHF.L.U32 R18, R9, R18, RZ ;  /* 0x0000001209127219 */ /* 0x000fe400000006ff */
[----:B------:R-:W-:Y:S02]  /*19b0*/  SEL R16, R11, RZ, P2 ;  /* 0x000000ff0b107207 */ /* 0x000fe40001000000 */
[----:B------:R-:W-:Y:S02]  /*19c0*/  ISETP.NE.AND P1, PT, R18, RZ, P1 ;  /* 0x000000ff1200720c */ /* 0x000fe40000f25270 */
[----:B------:R-:W-:Y:S02]  /*19d0*/  SHF.R.U32.HI R16, RZ, R16, R9 ;  /* 0x00000010ff107219 */ /* 0x000fe40000011609 */
[----:B------:R-:W-:Y:S02]  /*19e0*/  PLOP3.LUT P0, PT, P0, P1, PT, 0xf8, 0x8f ;  /* 0x00000000008f781c */ /* 0x000fe40000703f70 */
[----:B------:R-:W-:-:S02]  /*19f0*/  SHF.R.U32.HI R18, RZ, 0x1, R16 ;  /* 0x00000001ff127819 */ /* 0x000fc40000011610 */
[----:B------:R-:W-:-:S04]  /*1a00*/  SEL R7, RZ, 0x1, !P0 ;  /* 0x00000001ff077807 */ /* 0x000fc80004000000 */
[----:B------:R-:W-:-:S04]  /*1a10*/  LOP3.LUT R7, R7, 0x1, R18, 0xf8, !PT ;  /* 0x0000000107077812 */ /* 0x000fc800078ef812 */
[----:B------:R-:W-:-:S05]  /*1a20*/  LOP3.LUT R7, R7, R16, RZ, 0xc0, !PT ;  /* 0x0000001007077212 */ /* 0x000fca00078ec0ff */
[----:B------:R-:W-:-:S05]  /*1a30*/  IMAD.IADD R18, R18, 0x1, R7 ;  /* 0x0000000112127824 */ /* 0x000fca00078e0207 */
[----:B------:R-:W-:Y:S01]  /*1a40*/  LOP3.LUT R3, R18, R3, RZ, 0xfc, !PT ;  /* 0x0000000312037212 */ /* 0x000fe200078efcff */
[----:B------:R-:W-:Y:S06]  /*1a50*/  BRA `(.L_x_26) ;  /* 0x0000000000107947 */ /* 0x000fec0003800000 */
.L_x_25:
[----:B------:R-:W-:-:S04]  /*1a60*/  LOP3.LUT R3, R3, 0x80000000, RZ, 0xc0, !PT ;  /* 0x8000000003037812 */ /* 0x000fc800078ec0ff */
[----:B------:R-:W-:Y:S01]  /*1a70*/  LOP3.LUT R3, R3, 0x7f800000, RZ, 0xfc, !PT ;  /* 0x7f80000003037812 */ /* 0x000fe200078efcff */
[----:B------:R-:W-:Y:S06]  /*1a80*/  BRA `(.L_x_26) ;  /* 0x0000000000047947 */ /* 0x000fec0003800000 */
.L_x_24:
[----:B------:R-:W-:-:S07]  /*1a90*/  IMAD R3, R16, 0x800000, R3 ;  /* 0x0080000010037824 */ /* 0x000fce00078e0203 */
.L_x_26:
[----:B------:R-:W-:Y:S05]  /*1aa0*/  BSYNC.RECONVERGENT B4 ;  /* 0x0000000000047941 */ /* 0x000fea0003800200 */
.L_x_23:
[----:B------:R-:W-:Y:S05]  /*1ab0*/  BRA `(.L_x_27) ;  /* 0x0000000000207947 */ /* 0x000fea0003800000 */
.L_x_22:
[----:B------:R-:W-:-:S04]  /*1ac0*/  LOP3.LUT R3, R16, 0x80000000, R3, 0x48, !PT ;  /* 0x8000000010037812 */ /* 0x000fc800078e4803 */
[----:B------:R-:W-:Y:S01]  /*1ad0*/  LOP3.LUT R3, R3, 0x7f800000, RZ, 0xfc, !PT ;  /* 0x7f80000003037812 */ /* 0x000fe200078efcff */
[----:B------:R-:W-:Y:S06]  /*1ae0*/  BRA `(.L_x_27) ;  /* 0x0000000000147947 */ /* 0x000fec0003800000 */
.L_x_21:
[----:B------:R-:W-:Y:S01]  /*1af0*/  LOP3.LUT R3, R16, 0x80000000, R3, 0x48, !PT ;  /* 0x8000000010037812 */ /* 0x000fe200078e4803 */
[----:B------:R-:W-:Y:S06]  /*1b00*/  BRA `(.L_x_27) ;  /* 0x00000000000c7947 */ /* 0x000fec0003800000 */
.L_x_20:
[----:B------:R-:W0:Y:S01]  /*1b10*/  MUFU.RSQ R3, -QNAN ;  /* 0xffc0000000037908 */ /* 0x000e220000001400 */
[----:B------:R-:W-:Y:S05]  /*1b20*/  BRA `(.L_x_27) ;  /* 0x0000000000047947 */ /* 0x000fea0003800000 */
.L_x_19:
[----:B------:R-:W-:-:S07]  /*1b30*/  FADD.FTZ R3, R3, R2 ;  /* 0x0000000203037221 */ /* 0x000fce0000010000 */
.L_x_27:
[----:B------:R-:W-:Y:S05]  /*1b40*/  BSYNC.RECONVERGENT B3 ;  /* 0x0000000000037941 */ /* 0x000fea0003800200 */
.L_x_17:
[----:B------:R-:W-:-:S04]  /*1b50*/  IMAD.MOV.U32 R9, RZ, RZ, 0x0 ;  /* 0x00000000ff097424 */ /* 0x000fc800078e00ff */
[----:B0-----:R-:W-:Y:S05]  /*1b60*/  RET.REL.NODEC R8 `(_Z13actualizacionPfS_S_S_iifffi) ;  /* 0xffffffe408247950 */ /* 0x001fea0003c3ffff */
.L_x_28:
[----:B------:R-:W-:-:S00]  /*1b70*/  BRA `(.L_x_28) ;  /* 0xfffffffc00fc7947 */ /* 0x000fc0000383ffff */
[----:B------:R-:W-:-:S00]  /*1b80*/  NOP ;  /* 0x0000000000007918 */ /* 0x000fc00000000000 */
[----:B------:R-:W-:-:S00]  /*1b90*/  NOP ;  /* 0x0000000000007918 */ /* 0x000fc00000000000 */
[----:B------:R-:W-:-:S00]  /*1ba0*/  NOP ;  /* 0x0000000000007918 */ /* 0x000fc00000000000 */
[----:B------:R-:W-:-:S00]  /*1bb0*/  NOP ;  /* 0x0000000000007918 */ /* 0x000fc00000000000 */
[----:B------:R-:W-:-:S00]  /*1bc0*/  NOP ;  /* 0x0000000000007918 */ /* 0x000fc00000000000 */
[----:B------:R-:W-:-:S00]  /*1bd0*/  NOP ;  /* 0x0000000000007918 */ /* 0x000fc00000000000 */
[----:B------:R-:W-:-:S00]  /*1be0*/  NOP ;  /* 0x0000000000007918 */ /* 0x000fc00000000000 */
[----:B------:R-:W-:-:S00]  /*1bf0*/  NOP ;  /* 0x0000000000007918 */ /* 0x000fc00000000000 */
.L_x_115:


//--------------------- .text._Z8gravedadPfS_if   --------------------------
	.section	.text._Z8gravedadPfS_if,"ax",@progbits
	.align	128
        .global         _Z8gravedadPfS_if
        .type           _Z8gravedadPfS_if,@function
        .size           _Z8gravedadPfS_if,(.L_x_116 - _Z8gravedadPfS_if)
        .other          _Z8gravedadPfS_if,@"STO_CUDA_ENTRY STV_DEFAULT"
_Z8gravedadPfS_if:
.text._Z8gravedadPfS_if:
[----:B------:R-:W-:Y:S01]  /*0000*/  LDC R1, c[0x0][0x37c] ;  /* 0x0000df00ff017b82 */ /* 0x000fe20000000800 */
[----:B------:R-:W0:Y:S01]  /*0010*/  S2R R2, SR_TID.X ;  /* 0x0000000000027919 */ /* 0x000e220000002100 */
[----:B------:R-:W0:Y:S06]  /*0020*/  LDCU UR6, c[0x0][0x360] ;  /* 0x00006c00ff0677ac */ /* 0x000e2c0008000800 */
[----:B------:R-:W1:Y:S01]  /*0030*/  LDC.64 R4, c[0x0][0x380] ;  /* 0x0000e000ff047b82 */ /* 0x000e620000000a00 */
[----:B------:R-:W0:Y:S01]  /*0040*/  S2R R3, SR_CTAID.X ;  /* 0x0000000000037919 */ /* 0x000e220000002500 */
[----:B------:R-:W2:Y:S01]  /*0050*/  LDCU UR7, c[0x0][0x364] ;  /* 0x00006c80ff0777ac */ /* 0x000ea20008000800 */
[----:B------:R-:W2:Y:S01]  /*0060*/  S2R R7, SR_TID.Y ;  /* 0x0000000000077919 */ /* 0x000ea20000002200 */
[----:B------:R-:W3:Y:S04]  /*0070*/  LDCU UR8, c[0x0][0x390] ;  /* 0x00007200ff0877ac */ /* 0x000ee80008000800 */
[----:B------:R-:W4:Y:S01]  /*0080*/  LDC.64 R8, c[0x0][0x380] ;  /* 0x0000e000ff087b82 */ /* 0x000f220000000a00 */
[----:B------:R-:W2:Y:S01]  /*0090*/  S2R R0, SR_CTAID.Y ;  /* 0x0000000000007919 */ /* 0x000ea20000002600 */
[----:B------:R-:W4:Y:S02]  /*00a0*/  LDCU.64 UR4, c[0x0][0x358] ;  /* 0x00006b00ff0477ac */ /* 0x000f240008000a00 */
[----:B----4-:R-:W4:Y:S01]  /*00b0*/  LDG.E R8, desc[UR4][R8.64] ;  /* 0x0000000408087981 */ /* 0x010f22000c1e1900 */
[----:B0-----:R-:W-:-:S02]  /*00c0*/  IMAD R2, R3, UR6, R2 ;  /* 0x0000000603027c24 */ /* 0x001fc4000f8e0202 */
[----:B--2---:R-:W-:-:S04]  /*00d0*/  IMAD R7, R0, UR7, R7 ;  /* 0x0000000700077c24 */ /* 0x004fc8000f8e0207 */
[----:B---3--:R-:W-:-:S04]  /*00e0*/  IMAD R6, R7, UR8, R2 ;  /* 0x0000000807067c24 */ /* 0x008fc8000f8e0202 */
[----:B-1----:R-:W-:-:S05]  /*00f0*/  IMAD.WIDE R4, R6, 0x4, R4 ;  /* 0x0000000406047825 */ /* 0x002fca00078e0204 */
[----:B------:R-:W4:Y:S01]  /*0100*/  LDG.E R3, desc[UR4][R4.64] ;  /* 0x0000000404037981 */ /* 0x000f22000c1e1900 */
[----:B------:R-:W-:-:S04]  /*0110*/  VIMNMX R0, PT, PT, R2, R7, !PT ;  /* 0x0000000702007248 */ /* 0x000fc80007fe0100 */
[----:B------:R-:W-:Y:S01]  /*0120*/  ISETP.GE.AND P0, PT, R0, UR8, PT ;  /* 0x0000000800007c0c */ /* 0x000fe2000bf06270 */
[----:B------:R-:W-:Y:S01]  /*0130*/  BSSY.RECONVERGENT B0, `(.L_x_29) ;  /* 0x0000037000007945 */ /* 0x000fe20003800200 */
[----:B----4-:R-:W-:-:S05]  /*0140*/  FADD R3, -R8, R3 ;  /* 0x0000000308037221 */ /* 0x010fca0000000100 */
[----:B------:R0:W-:Y:S06]  /*0150*/  STG.E desc[UR4][R4.64], R3 ;  /* 0x0000000304007986 */ /* 0x0001ec000c101904 */
[----:B------:R-:W-:Y:S05]  /*0160*/  @P0 BRA `(.L_x_30) ;  /* 0x0000000000cc0947 */ /* 0x000fea0003800000 */
[----:B------:R-:W2:Y:S01]  /*0170*/  LDG.E R0, desc[UR4][R4.64+0x4] ;  /* 0x0000040404007981 */ /* 0x000ea2000c1e1900 */
[----:B0-----:R-:W0:Y:S03]  /*0180*/  LDC R3, c[0x0][0x394] ;  /* 0x0000e500ff037b82 */ /* 0x001e260000000800 */
[----:B------:R-:W2:Y:S01]  /*0190*/  LDG.E R9, desc[UR4][R4.64+-0x4] ;  /* 0xfffffc0404097981 */ /* 0x000ea2000c1e1900 */
[----:B------:R-:W-:Y:S01]  /*01a0*/  BSSY.RECONVERGENT B1, `(.L_x_31) ;  /* 0x000000f000017945 */ /* 0x000fe20003800200 */
[----:B0-----:R-:W-:-:S04]  /*01b0*/  FADD R3, R3, R3 ;  /* 0x0000000303037221 */ /* 0x001fc80000000000 */
[----:B------:R-:W0:Y:S02]  /*01c0*/  MUFU.RCP R8, R3 ;  /* 0x0000000300087308 */ /* 0x000e240000001000 */
[----:B0-----:R-:W-:-:S04]  /*01d0*/  FFMA R11, -R3, R8, 1 ;  /* 0x3f800000030b7423 */ /* 0x001fc80000000108 */
[----:B------:R-:W-:Y:S01]  /*01e0*/  FFMA R11, R8, R11, R8 ;  /* 0x0000000b080b7223 */ /* 0x000fe20000000008 */
[----:B--2---:R-:W-:-:S04]  /*01f0*/  FADD R0, R0, -R9 ;  /* 0x8000000900007221 */ /* 0x004fc80000000000 */
[----:B------:R-:W0:Y:S01]  /*0200*/  FCHK P0, -R0, R3 ;  /* 0x0000000300007302 */ /* 0x000e220000000100 */
[----:B------:R-:W-:-:S04]  /*0210*/  FFMA R8, -R0, R11, RZ ;  /* 0x0000000b00087223 */ /* 0x000fc800000001ff */
[----:B------:R-:W-:-:S04]  /*0220*/  FFMA R9, -R3, R8, -R0 ;  /* 0x0000000803097223 */ /* 0x000fc80000000900 */
[----:B------:R-:W-:Y:S01]  /*0230*/  FFMA R13, R11, R9, R8 ;  /* 0x000000090b0d7223 */ /* 0x000fe20000000008 */
[----:B0-----:R-:W-:Y:S06]  /*0240*/  @!P0 BRA `(.L_x_32) ;  /* 0x0000000000108947 */ /* 0x001fec0003800000 */
[----:B------:R-:W-:Y:S01]  /*0250*/  FADD R0, -R0, -RZ ;  /* 0x800000ff00007221 */ /* 0x000fe20000000100 */
[----:B------:R-:W-:-:S07]  /*0260*/  MOV R8, 0x280 ;  /* 0x0000028000087802 */ /* 0x000fce0000000f00 */
[----:B------:R-:W-:Y:S05]  /*0270*/  CALL.REL.NOINC `($__internal_2_$__cuda_sm3x_div_rn_noftz_f32_slowpath) ;  /* 0x0000000000947944 */ /* 0x000fea0003c00000 */
[----:B------:R-:W-:-:S07]  /*0280*/  IMAD.MOV.U32 R13, RZ, RZ, R0 ;  /* 0x000000ffff0d7224 */ /* 0x000fce00078e0000 */
.L_x_32:
[----:B------:R-:W-:Y:S05]  /*0290*/  BSYNC.RECONVERGENT B1 ;  /* 0x0000000000017941 */ /* 0x000fea0003800200 */
.L_x_31:
[----:B------:R-:W0:Y:S08]  /*02a0*/  LDC R12, c[0x0][0x390] ;  /* 0x0000e400ff0c7b82 */ /* 0x000e300000000800 */
[----:B------:R-:W1:Y:S08]  /*02b0*/  LDC.64 R10, c[0x0][0x388] ;  /* 0x0000e200ff0a7b82 */ /* 0x000e700000000a00 */
[----:B------:R-:W2:Y:S01]  /*02c0*/  LDC.64 R8, c[0x0][0x380] ;  /* 0x0000e000ff087b82 */ /* 0x000ea20000000a00 */
[----:B0-----:R-:W-:-:S02]  /*02d0*/  IMAD R7, R7, R12, R12 ;  /* 0x0000000c07077224 */ /* 0x001fc400078e020c */
[----:B------:R-:W-:Y:S02]  /*02e0*/  IMAD.MOV R0, RZ, RZ, -R12 ;  /* 0x000000ffff007224 */ /* 0x000fe400078e0a0c */
[----:B------:R-:W-:-:S04]  /*02f0*/  IMAD.WIDE R4, R12, 0x4, R4 ;  /* 0x000000040c047825 */ /* 0x000fc800078e0204 */
[----:B------:R-:W-:-:S05]  /*0300*/  IMAD R7, R0, 0x2, R7 ;  /* 0x0000000200077824 */ /* 0x000fca00078e0207 */
[----:B------:R-:W-:Y:S01]  /*0310*/  IADD3 R15, PT, PT, R2, R7, RZ ;  /* 0x00000007020f7210 */ /* 0x000fe20007ffe0ff */
[----:B-1----:R-:W-:-:S04]  /*0320*/  IMAD.WIDE R6, R6, 0x4, R10 ;  /* 0x0000000406067825 */ /* 0x002fc800078e020a */
[----:B--2---:R-:W-:Y:S01]  /*0330*/  IMAD.WIDE R8, R15, 0x4, R8 ;  /* 0x000000040f087825 */ /* 0x004fe200078e0208 */
[----:B------:R0:W-:Y:S04]  /*0340*/  STG.E desc[UR4][R6.64], R13 ;  /* 0x0000000d06007986 */ /* 0x0001e8000c101904 */
[----:B------:R-:W2:Y:S04]  /*0350*/  LDG.E R4, desc[UR4][R4.64] ;  /* 0x0000000404047981 */ /* 0x000ea8000c1e1900 */
[----:B------:R-:W2:Y:S01]  /*0360*/  LDG.E R9, desc[UR4][R8.64] ;  /* 0x0000000408097981 */ /* 0x000ea2000c1e1900 */
[----:B------:R-:W1:Y:S01]  /*0370*/  MUFU.RCP R0, R3 ;  /* 0x0000000300007308 */ /* 0x000e620000001000 */
[----:B------:R-:W-:Y:S01]  /*0380*/  BSSY.RECONVERGENT B1, `(.L_x_33) ;  /* 0x000000d000017945 */ /* 0x000fe20003800200 */
[----:B-1----:R-:W-:-:S04]  /*0390*/  FFMA R11, -R3, R0, 1 ;  /* 0x3f800000030b7423 */ /* 0x002fc80000000100 */
[----:B------:R-:W-:Y:S01]  /*03a0*/  FFMA R0, R0, R11, R0 ;  /* 0x0000000b00007223 */ /* 0x000fe20000000000 */
[----:B--2---:R-:W-:-:S04]  /*03b0*/  FADD R2, R4, -R9 ;  /* 0x8000000904027221 */ /* 0x004fc80000000000 */
[----:B------:R-:W1:Y:S01]  /*03c0*/  FCHK P0, -R2, R3 ;  /* 0x0000000302007302 */ /* 0x000e620000000100 */
[----:B------:R-:W-:-:S04]  /*03d0*/  FFMA R11, R0, -R2, RZ ;  /* 0x80000002000b7223 */ /* 0x000fc800000000ff */
[----:B------:R-:W-:-:S04]  /*03e0*/  FFMA R10, -R3, R11, -R2 ;  /* 0x0000000b030a7223 */ /* 0x000fc80000000902 */
[----:B------:R-:W-:Y:S01]  /*03f0*/  FFMA R11, R0, R10, R11 ;  /* 0x0000000a000b7223 */ /* 0x000fe2000000000b */
[----:B01----:R-:W-:Y:S06]  /*0400*/  @!P0 BRA `(.L_x_34) ;  /* 0x0000000000108947 */ /* 0x003fec0003800000 */
[----:B------:R-:W-:Y:S01]  /*0410*/  FADD R0, -R2, -RZ ;  /* 0x800000ff02007221 */ /* 0x000fe20000000100 */
[----:B------:R-:W-:-:S07]  /*0420*/  MOV R8, 0x440 ;  /* 0x0000044000087802 */ /* 0x000fce0000000f00 */
[----:B------:R-:W-:Y:S05]  /*0430*/  CALL.REL.NOINC `($__internal_2_$__cuda_sm3x_div_rn_noftz_f32_slowpath) ;  /* 0x0000000000247944 */ /* 0x000fea0003c00000 */
[----:B------:R-:W-:-:S07]  /*0440*/  IMAD.MOV.U32 R11, RZ, RZ, R0 ;  /* 0x000000ffff0b7224 */ /* 0x000fce00078e0000 */
.L_x_34:
[----:B------:R-:W-:Y:S05]  /*0450*/  BSYNC.RECONVERGENT B1 ;  /* 0x0000000000017941 */ /* 0x000fea0003800200 */
.L_x_33:
[----:B------:R-:W0:Y:S02]  /*0460*/  LDC R3, c[0x0][0x390] ;  /* 0x0000e400ff037b82 */ /* 0x000e240000000800 */
[----:B0-----:R-:W-:-:S04]  /*0470*/  IMAD R3, R3, R3, RZ ;  /* 0x0000000303037224 */ /* 0x001fc800078e02ff */
[----:B------:R-:W-:-:S05]  /*0480*/  IMAD.WIDE.U32 R6, R3, 0x4, R6 ;  /* 0x0000000403067825 */ /* 0x000fca00078e0006 */
[----:B------:R1:W-:Y:S02]  /*0490*/  STG.E desc[UR4][R6.64], R11 ;  /* 0x0000000b06007986 */ /* 0x0003e4000c101904 */
.L_x_30:
[----:B------:R-:W-:Y:S05]  /*04a0*/  BSYNC.RECONVERGENT B0 ;  /* 0x0000000000007941 */ /* 0x000fea0003800200 */
.L_x_29:
[----:B------:R-:W-:Y:S06]  /*04b0*/  BAR.SYNC.DEFER_BLOCKING 0x0 ;  /* 0x0000000000007b1d */ /* 0x000fec0000010000 */
[----:B------:R-:W-:Y:S05]  /*04c0*/  EXIT ;  /* 0x000000000000794d */ /* 0x000fea0003800000 */
        .weak           $__internal_2_$__cuda_sm3x_div_rn_noftz_f32_slowpath
        .type           $__internal_2_$__cuda_sm3x_div_rn_noftz_f32_slowpath,@function
        .size           $__internal_2_$__cuda_sm3x_div_rn_noftz_f32_slowpath,(.L_x_116 - $__internal_2_$__cuda_sm3x_div_rn_noftz_f32_slowpath)
$__internal_2_$__cuda_sm3x_div_rn_noftz_f32_slowpath:
[--C-:B------:R-:W-:Y:S01]  /*04d0*/  SHF.R.U32.HI R10, RZ, 0x17, R3.reuse ;  /* 0x00000017ff0a7819 */ /* 0x100fe20000011603 */
[----:B------:R-:W-:Y:S01]  /*04e0*/  BSSY.RECONVERGENT B2, `(.L_x_35) ;  /* 0x0000063000027945 */ /* 0x000fe20003800200 */
[----:B------:R-:W-:Y:S01]  /*04f0*/  SHF.R.U32.HI R9, RZ, 0x17, R0 ;  /* 0x00000017ff097819 */ /* 0x000fe20000011600 */
[----:B------:R-:W-:Y:S01]  /*0500*/  IMAD.MOV.U32 R11, RZ, RZ, R3 ;  /* 0x000000ffff0b7224 */ /* 0x000fe200078e0003 */
[----:B------:R-:W-:Y:S02]  /*0510*/  LOP3.LUT R10, R10, 0xff, RZ, 0xc0, !PT ;  /* 0x000000ff0a0a7812 */ /* 0x000fe400078ec0ff */
[----:B------:R-:W-:-:S03]  /*0520*/  LOP3.LUT R14, R9, 0xff, RZ, 0xc0, !PT ;  /* 0x000000ff090e7812 */ /* 0x000fc600078ec0ff */
[----:B------:R-:W-:Y:S01]  /*0530*/  VIADD R13, R10, 0xffffffff ;  /* 0xffffffff0a0d7836 */ /* 0x000fe20000000000 */
[----:B------:R-:W-:-:S04]  /*0540*/  IADD3 R12, PT, PT, R14, -0x1, RZ ;  /* 0xffffffff0e0c7810 */ /* 0x000fc80007ffe0ff */
        /* <DEDUP_REMOVED lines=22> */
[----:B------:R-:W-:Y:S01]  /*06b0*/  @P0 MOV R9, RZ ;  /* 0x000000ff00090202 */ /* 0x000fe20000000f00 */
[----:B------:R-:W-:Y:S02]  /*06c0*/  @!P0 IMAD.MOV.U32 R9, RZ, RZ, -0x40 ;  /* 0xffffffc0ff098424 */ /* 0x000fe400078e00ff */
[----:B------:R-:W-:Y:S01]  /*06d0*/  @!P0 FFMA R0, R0, 1.84467440737095516160e+19, RZ ;  /* 0x5f80000000008823 */ /* 0x000fe200000000ff */
[----:B------:R-:W-:Y:S01]  /*06e0*/  @!P1 FFMA R11, R3, 1.84467440737095516160e+19, RZ ;  /* 0x5f800000030b9823 */ /* 0x000fe200000000ff */
[----:B------:R-:W-:-:S07]  /*06f0*/  @!P1 VIADD R9, R9, 0x40 ;  /* 0x0000004009099836 */ /* 0x000fce0000000000 */
.L_x_36:
[----:B------:R-:W-:Y:S01]  /*0700*/  LEA R12, R10, 0xc0800000, 0x17 ;  /* 0xc08000000a0c7811 */ /* 0x000fe200078eb8ff */
[----:B------:R-:W-:Y:S03]  /*0710*/  BSSY.RECONVERGENT B3, `(.L_x_41) ;  /* 0x0000036000037945 */ /* 0x000fe60003800200 */
[----:B------:R-:W-:Y:S01]  /*0720*/  IADD3 R12, PT, PT, -R12, R11, RZ ;  /* 0x0000000b0c0c7210 */ /* 0x000fe20007ffe1ff */
[----:B------:R-:W-:-:S03]  /*0730*/  VIADD R11, R14, 0xffffff81 ;  /* 0xffffff810e0b7836 */ /* 0x000fc60000000000 */
[----:B------:R0:W1:Y:S01]  /*0740*/  MUFU.RCP R13, R12 ;  /* 0x0000000c000d7308 */ /* 0x0000620000001000 */
[----:B------:R-:W-:Y:S01]  /*0750*/  FADD.FTZ R15, -R12, -RZ ;  /* 0x800000ff0c0f7221 */ /* 0x000fe20000010100 */
[C---:B------:R-:W-:Y:S01]  /*0760*/  IMAD R0, R11.reuse, -0x800000, R0 ;  /* 0xff8000000b007824 */ /* 0x040fe200078e0200 */
[----:B0-----:R-:W-:-:S05]  /*0770*/  IADD3 R12, PT, PT, R11, 0x7f, -R10 ;  /* 0x0000007f0b0c7810 */ /* 0x001fca0007ffe80a */
[----:B------:R-:W-:Y:S02]  /*0780*/  IMAD.IADD R9, R12, 0x1, R9 ;  /* 0x000000010c097824 */ /* 0x000fe400078e0209 */
[----:B-1----:R-:W-:-:S04]  /*0790*/  FFMA R14, R13, R15, 1 ;  /* 0x3f8000000d0e7423 */ /* 0x002fc8000000000f */
[----:B------:R-:W-:-:S04]  /*07a0*/  FFMA R16, R13, R14, R13 ;  /* 0x0000000e0d107223 */ /* 0x000fc8000000000d */
[----:B------:R-:W-:-:S04]  /*07b0*/  FFMA R13, R0, R16, RZ ;  /* 0x00000010000d7223 */ /* 0x000fc800000000ff */
[----:B------:R-:W-:-:S04]  /*07c0*/  FFMA R14, R15, R13, R0 ;  /* 0x0000000d0f0e7223 */ /* 0x000fc80000000000 */
[----:B------:R-:W-:-:S04]  /*07d0*/  FFMA R13, R16, R14, R13 ;  /* 0x0000000e100d7223 */ /* 0x000fc8000000000d */
[----:B------:R-:W-:-:S04]  /*07e0*/  FFMA R14, R15, R13, R0 ;  /* 0x0000000d0f0e7223 */ /* 0x000fc80000000000 */
[----:B------:R-:W-:-:S05]  /*07f0*/  FFMA R0, R16, R14, R13 ;  /* 0x0000000e10007223 */ /* 0x000fca000000000d */
[----:B------:R-:W-:-:S04]  /*0800*/  SHF.R.U32.HI R10, RZ, 0x17, R0 ;  /* 0x00000017ff0a7819 */ /* 0x000fc80000011600 */
[----:B------:R-:W-:-:S04]  /*0810*/  LOP3.LUT R10, R10, 0xff, RZ, 0xc0, !PT ;  /* 0x000000ff0a0a7812 */ /* 0x000fc800078ec0ff */
[----:B------:R-:W-:-:S05]  /*0820*/  IADD3 R15, PT, PT, R10, R9, RZ ;  /* 0x000000090a0f7210 */ /* 0x000fca0007ffe0ff */
        /* <DEDUP_REMOVED lines=11> */
[C---:B------:R-:W-:Y:S02]  /*08e0*/  VIADD R12, R15.reuse, 0x20 ;  /* 0x000000200f0c7836 */ /* 0x040fe40000000000 */
[CCC-:B------:R-:W-:Y:S01]  /*08f0*/  FFMA.RM R10, R16.reuse, R14.reuse, R13.reuse ;  /* 0x0000000e100a7223 */ /* 0x1c0fe2000000400d */
[----:B------:R-:W-:Y:S02]  /*0900*/  ISETP.NE.AND P2, PT, R15, RZ, PT ;  /* 0x000000ff0f00720c */ /* 0x000fe40003f45270 */
[----:B------:R-:W-:Y:S01]  /*0910*/  LOP3.LUT R11, R9, 0x7fffff, RZ, 0xc0, !PT ;  /* 0x007fffff090b7812 */ /* 0x000fe200078ec0ff */
[----:B------:R-:W-:Y:S01]  /*0920*/  FFMA.RP R9, R16, R14, R13 ;  /* 0x0000000e10097223 */ /* 0x000fe2000000800d */
[----:B------:R-:W-:Y:S02]  /*0930*/  ISETP.NE.AND P1, PT, R15, RZ, PT ;  /* 0x000000ff0f00720c */ /* 0x000fe40003f25270 */
[----:B------:R-:W-:-:S02]  /*0940*/  LOP3.LUT R11, R11, 0x800000, RZ, 0xfc, !PT ;  /* 0x008000000b0b7812 */ /* 0x000fc400078efcff */
[----:B------:R-:W-:Y:S02]  /*0950*/  IADD3 R13, PT, PT, -R15, RZ, RZ ;  /* 0x000000ff0f0d7210 */ /* 0x000fe40007ffe1ff */
[----:B------:R-:W-:Y:S02]  /*0960*/  SHF.L.U32 R12, R11, R12, RZ ;  /* 0x0000000c0b0c7219 */ /* 0x000fe400000006ff */
[----:B------:R-:W-:Y:S02]  /*0970*/  FSETP.NEU.FTZ.AND P0, PT, R9, R10, PT ;  /* 0x0000000a0900720b */ /* 0x000fe40003f1d000 */
[----:B------:R-:W-:Y:S02]  /*0980*/  SEL R10, R13, RZ, P2 ;  /* 0x000000ff0d0a7207 */ /* 0x000fe40001000000 */
[----:B------:R-:W-:Y:S02]  /*0990*/  ISETP.NE.AND P1, PT, R12, RZ, P1 ;  /* 0x000000ff0c00720c */ /* 0x000fe40000f25270 */
[----:B------:R-:W-:-:S02]  /*09a0*/  SHF.R.U32.HI R10, RZ, R10, R11 ;  /* 0x0000000aff0a7219 */ /* 0x000fc4000001160b */
[----:B------:R-:W-:Y:S02]  /*09b0*/  PLOP3.LUT P0, PT, P0, P1, PT, 0xf8, 0x8f ;  /* 0x00000000008f781c */ /* 0x000fe40000703f70 */
[----:B------:R-:W-:Y:S02]  /*09c0*/  SHF.R.U32.HI R12, RZ, 0x1, R10 ;  /* 0x00000001ff0c7819 */ /* 0x000fe4000001160a */
[----:B------:R-:W-:-:S04]  /*09d0*/  SEL R9, RZ, 0x1, !P0 ;  /* 0x00000001ff097807 */ /* 0x000fc80004000000 */
[----:B------:R-:W-:-:S04]  /*09e0*/  LOP3.LUT R9, R9, 0x1, R12, 0xf8, !PT ;  /* 0x0000000109097812 */ /* 0x000fc800078ef80c */
[----:B------:R-:W-:-:S05]  /*09f0*/  LOP3.LUT R9, R9, R10, RZ, 0xc0, !PT ;  /* 0x0000000a09097212 */ /* 0x000fca00078ec0ff */
[----:B------:R-:W-:-:S05]  /*0a00*/  IMAD.IADD R9, R12, 0x1, R9 ;  /* 0x000000010c097824 */ /* 0x000fca00078e0209 */
[----:B------:R-:W-:Y:S01]  /*0a10*/  LOP3.LUT R0, R9, R0, RZ, 0xfc, !PT ;  /* 0x0000000009007212 */ /* 0x000fe200078efcff */
[----:B------:R-:W-:Y:S06]  /*0a20*/  BRA `(.L_x_44) ;  /* 0x0000000000107947 */ /* 0x000fec0003800000 */
.L_x_43:
[----:B------:R-:W-:-:S04]  /*0a30*/  LOP3.LUT R0, R0, 0x80000000, RZ, 0xc0, !PT ;  /* 0x8000000000007812 */ /* 0x000fc800078ec0ff */
[----:B------:R-:W-:Y:S01]  /*0a40*/  LOP3.LUT R0, R0, 0x7f800000, RZ, 0xfc, !PT ;  /* 0x7f80000000007812 */ /* 0x000fe200078efcff */
[----:B------:R-:W-:Y:S06]  /*0a50*/  BRA `(.L_x_44) ;  /* 0x0000000000047947 */ /* 0x000fec0003800000 */
.L_x_42:
[----:B------:R-:W-:-:S07]  /*0a60*/  IMAD R0, R9, 0x800000, R0 ;  /* 0x0080000009007824 */ /* 0x000fce00078e0200 */
.L_x_44:
[----:B------:R-:W-:Y:S05]  /*0a70*/  BSYNC.RECONVERGENT B3 ;  /* 0x0000000000037941 */ /* 0x000fea0003800200 */
.L_x_41:
[----:B------:R-:W-:Y:S05]  /*0a80*/  BRA `(.L_x_45) ;  /* 0x0000000000207947 */ /* 0x000fea0003800000 */
.L_x_40:
[----:B------:R-:W-:-:S04]  /*0a90*/  LOP3.LUT R0, R11, 0x80000000, R0, 0x48, !PT ;  /* 0x800000000b007812 */ /* 0x000fc800078e4800 */
[----:B------:R-:W-:Y:S01]  /*0aa0*/  LOP3.LUT R0, R0, 0x7f800000, RZ, 0xfc, !PT ;  /* 0x7f80000000007812 */ /* 0x000fe200078efcff */
[----:B------:R-:W-:Y:S06]  /*0ab0*/  BRA `(.L_x_45) ;  /* 0x0000000000147947 */ /* 0x000fec0003800000 */
.L_x_39:
[----:B------:R-:W-:Y:S01]  /*0ac0*/  LOP3.LUT R0, R11, 0x80000000, R0, 0x48, !PT ;  /* 0x800000000b007812 */ /* 0x000fe200078e4800 */
[----:B------:R-:W-:Y:S06]  /*0ad0*/  BRA `(.L_x_45) ;  /* 0x00000000000c7947 */ /* 0x000fec0003800000 */
.L_x_38:
[----:B------:R-:W0:Y:S01]  /*0ae0*/  MUFU.RSQ R0, -QNAN ;  /* 0xffc0000000007908 */ /* 0x000e220000001400 */
[----:B------:R-:W-:Y:S05]  /*0af0*/  BRA `(.L_x_45) ;  /* 0x0000000000047947 */ /* 0x000fea0003800000 */
.L_x_37:
[----:B------:R-:W-:-:S07]  /*0b00*/  FADD.FTZ R0, R0, R3 ;  /* 0x0000000300007221 */ /* 0x000fce0000010000 */
.L_x_45:
[----:B------:R-:W-:Y:S05]  /*0b10*/  BSYNC.RECONVERGENT B2 ;  /* 0x0000000000027941 */ /* 0x000fea0003800200 */
.L_x_35:
[----:B------:R-:W-:-:S04]  /*0b20*/  HFMA2 R9, -RZ, RZ, 0, 0 ;  /* 0x00000000ff097431 */ /* 0x000fc800000001ff */
[----:B0-----:R-:W-:Y:S05]  /*0b30*/  RET.REL.NODEC R8 `(_Z8gravedadPfS_if) ;  /* 0xfffffff408307950 */ /* 0x001fea0003c3ffff */
.L_x_46:
        /* <DEDUP_REMOVED lines=12> */
.L_x_116:


//--------------------- .text._Z7poissonP6float2S0_Pfiif --------------------------
	.section	.text._Z7poissonP6float2S0_Pfiif,"ax",@progbits
	.align	128
        .global         _Z7poissonP6float2S0_Pfiif
        .type           _Z7poissonP6float2S0_Pfiif,@function
        .size           _Z7poissonP6float2S0_Pfiif,(.L_x_117 - _Z7poissonP6float2S0_Pfiif)
        .other          _Z7poissonP6float2S0_Pfiif,@"STO_CUDA_ENTRY STV_DEFAULT"
_Z7poissonP6float2S0_Pfiif:
.text._Z7poissonP6float2S0_Pfiif:
[----:B------:R-:W-:Y:S01]  /*0000*/  LDC R1, c[0x0][0x37c] ;  /* 0x0000df00ff017b82 */ /* 0x000fe20000000800 */
[----:B------:R-:W0:Y:S01]  /*0010*/  S2R R7, SR_TID.X ;  /* 0x0000000000077919 */ /* 0x000e220000002100 */
[----:B------:R-:W0:Y:S01]  /*0020*/  LDCU UR4, c[0x0][0x360] ;  /* 0x00006c00ff0477ac */ /* 0x000e220008000800 */
[----:B------:R-:W-:Y:S01]  /*0030*/  BSSY.RECONVERGENT B0, `(.L_x_47) ;  /* 0x000003f000007945 */ /* 0x000fe20003800200 */
[----:B------:R-:W0:Y:S01]  /*0040*/  S2R R0, SR_CTAID.X ;  /* 0x0000000000007919 */ /* 0x000e220000002500 */
[----:B------:R-:W1:Y:S01]  /*0050*/  LDCU UR5, c[0x0][0x398] ;  /* 0x00007300ff0577ac */ /* 0x000e620008000800 */
[----:B------:R-:W2:Y:S01]  /*0060*/  S2R R2, SR_TID.Y ;  /* 0x0000000000027919 */ /* 0x000ea20000002200 */
[----:B------:R-:W2:Y:S01]  /*0070*/  S2R R3, SR_CTAID.Y ;  /* 0x0000000000037919 */ /* 0x000ea20000002600 */
[----:B0-----:R-:W-:Y:S02]  /*0080*/  IMAD R7, R0, UR4, R7 ;  /* 0x0000000400077c24 */ /* 0x001fe4000f8e0207 */
[----:B--2---:R-:W-:-:S05]  /*0090*/  IMAD R0, R3, UR4, R2 ;  /* 0x0000000403007c24 */ /* 0x004fca000f8e0202 */
[----:B------:R-:W-:-:S04]  /*00a0*/  VIMNMX R2, PT, PT, R7, R0, !PT ;  /* 0x0000000007027248 */ /* 0x000fc80007fe0100 */
[----:B-1----:R-:W-:-:S13]  /*00b0*/  ISETP.GE.AND P0, PT, R2, UR5, PT ;  /* 0x0000000502007c0c */ /* 0x002fda000bf06270 */
[----:B------:R-:W-:Y:S05]  /*00c0*/  @P0 BRA `(.L_x_48) ;  /* 0x0000000000d40947 */ /* 0x000fea0003800000 */
[----:B------:R-:W0:Y:S08]  /*00d0*/  LDC.64 R12, c[0x0][0x358] ;  /* 0x0000d600ff0c7b82 */ /* 0x000e300000000a00 */
[----:B------:R-:W1:Y:S08]  /*00e0*/  LDC.64 R4, c[0x0][0x390] ;  /* 0x0000e400ff047b82 */ /* 0x000e700000000a00 */
[----:B------:R-:W2:Y:S01]  /*00f0*/  LDC.64 R2, c[0x0][0x380] ;  /* 0x0000e000ff027b82 */ /* 0x000ea20000000a00 */
[----:B0-----:R-:W-:-:S02]  /*0100*/  R2UR UR8, R12 ;  /* 0x000000000c0872ca */ /* 0x001fc400000e0000 */
[C---:B------:R-:W-:Y:S02]  /*0110*/  R2UR UR9, R13.reuse ;  /* 0x000000000d0972ca */ /* 0x040fe400000e0000 */
[----:B------:R-:W-:Y:S02]  /*0120*/  R2UR UR6, R12 ;  /* 0x000000000c0672ca */ /* 0x000fe400000e0000 */
[----:B------:R-:W-:Y:S01]  /*0130*/  R2UR UR7, R13 ;  /* 0x000000000d0772ca */ /* 0x000fe200000e0000 */
[----:B-1----:R-:W-:-:S04]  /*0140*/  IMAD.WIDE.U32 R10, R0, 0x4, R4 ;  /* 0x00000004000a7825 */ /* 0x002fc800078e0004 */
[----:B------:R-:W-:-:S04]  /*0150*/  IMAD.WIDE R4, R7, 0x4, R4 ;  /* 0x0000000407047825 */ /* 0x000fc800078e0204 */
[----:B------:R-:W3:Y:S04]  /*0160*/  LDG.E R10, desc[UR8][R10.64] ;  /* 0x000000080a0a7981 */ /* 0x000ee8000c1e1900 */
[----:B------:R-:W4:Y:S01]  /*0170*/  LDG.E R4, desc[UR6][R4.64] ;  /* 0x0000000604047981 */ /* 0x000f22000c1e1900 */
[----:B------:R-:W-:-:S04]  /*0180*/  IMAD R6, R0, UR5, R7 ;  /* 0x0000000500067c24 */ /* 0x000fc8000f8e0207 */
[----:B--2---:R-:W-:-:S06]  /*0190*/  IMAD.WIDE R2, R6, 0x8, R2 ;  /* 0x0000000806027825 */ /* 0x004fcc00078e0202 */
[----:B------:R-:W2:Y:S01]  /*01a0*/  LDG.E.64 R2, desc[UR6][R2.64] ;  /* 0x0000000602027981 */ /* 0x000ea2000c1e1b00 */
[----:B------:R-:W-:Y:S01]  /*01b0*/  LOP3.LUT P0, RZ, R7, R0, RZ, 0xfc, !PT ;  /* 0x0000000007ff7212 */ /* 0x000fe2000780fcff */
[----:B------:R-:W-:Y:S01]  /*01c0*/  BSSY.RECONVERGENT B1, `(.L_x_49) ;  /* 0x0000011000017945 */ /* 0x000fe20003800200 */
[----:B---3--:R-:W-:-:S04]  /*01d0*/  FMUL R9, R10, R10 ;  /* 0x0000000a0a097220 */ /* 0x008fc80000400000 */
[----:B----4-:R-:W-:-:S05]  /*01e0*/  FFMA R8, R4, R4, R9 ;  /* 0x0000000404087223 */ /* 0x010fca0000000009 */
[----:B------:R-:W-:-:S04]  /*01f0*/  FSEL R8, R8, 1, P0 ;  /* 0x3f80000008087808 */ /* 0x000fc80000000000 */
[----:B------:R-:W0:Y:S08]  /*0200*/  MUFU.RCP R7, R8 ;  /* 0x0000000800077308 */ /* 0x000e300000001000 */
[----:B--2---:R-:W1:Y:S01]  /*0210*/  FCHK P0, -R2, R8 ;  /* 0x0000000802007302 */ /* 0x004e620000000100 */
[----:B0-----:R-:W-:-:S04]  /*0220*/  FFMA R0, -R8, R7, 1 ;  /* 0x3f80000008007423 */ /* 0x001fc80000000107 */
[----:B------:R-:W-:-:S04]  /*0230*/  FFMA R7, R7, R0, R7 ;  /* 0x0000000007077223 */ /* 0x000fc80000000007 */
[----:B------:R-:W-:-:S04]  /*0240*/  FFMA R4, -R2, R7, RZ ;  /* 0x0000000702047223 */ /* 0x000fc800000001ff */
[----:B------:R-:W-:-:S04]  /*0250*/  FFMA R0, -R8, R4, -R2 ;  /* 0x0000000408007223 */ /* 0x000fc80000000902 */
[----:B------:R-:W-:Y:S01]  /*0260*/  FFMA R4, R7, R0, R4 ;  /* 0x0000000007047223 */ /* 0x000fe20000000004 */
[----:B-1----:R-:W-:Y:S06]  /*0270*/  @!P0 BRA `(.L_x_50) ;  /* 0x0000000000148947 */ /* 0x002fec0003800000 */
[----:B------:R-:W-:Y:S01]  /*0280*/  FADD R2, -R2, -RZ ;  /* 0x800000ff02027221 */ /* 0x000fe20000000100 */
[----:B------:R-:W-:Y:S01]  /*0290*/  IMAD.MOV.U32 R5, RZ, RZ, R8 ;  /* 0x000000ffff057224 */ /* 0x000fe200078e0008 */
[----:B------:R-:W-:-:S07]  /*02a0*/  MOV R10, 0x2c0 ;  /* 0x000002c0000a7802 */ /* 0x000fce0000000f00 */
[----:B------:R-:W-:Y:S05]  /*02b0*/  CALL.REL.NOINC `($__internal_3_$__cuda_sm3x_div_rn_noftz_f32_slowpath) ;  /* 0x0000000000647944 */ /* 0x000fea0003c00000 */
[----:B------:R-:W-:-:S07]  /*02c0*/  IMAD.MOV.U32 R4, RZ, RZ, R0 ;  /* 0x000000ffff047224 */ /* 0x000fce00078e0000 */
.L_x_50:
[----:B------:R-:W-:Y:S05]  /*02d0*/  BSYNC.RECONVERGENT B1 ;  /* 0x0000000000017941 */ /* 0x000fea0003800200 */
.L_x_49:
[----:B------:R-:W0:Y:S01]  /*02e0*/  MUFU.RCP R5, R8 ;  /* 0x0000000800057308 */ /* 0x000e220000001000 */
[----:B------:R-:W1:Y:S01]  /*02f0*/  LDC.64 R10, c[0x0][0x388] ;  /* 0x0000e200ff0a7b82 */ /* 0x000e620000000a00 */
[----:B------:R-:W-:Y:S06]  /*0300*/  BSSY.RECONVERGENT B1, `(.L_x_51) ;  /* 0x000000e000017945 */ /* 0x000fec0003800200 */
[----:B------:R-:W2:Y:S01]  /*0310*/  FCHK P0, -R3, R8 ;  /* 0x0000000803007302 */ /* 0x000ea20000000100 */
[----:B0-----:R-:W-:-:S04]  /*0320*/  FFMA R0, -R8, R5, 1 ;  /* 0x3f80000008007423 */ /* 0x001fc80000000105 */
[----:B------:R-:W-:-:S04]  /*0330*/  FFMA R2, R5, R0, R5 ;  /* 0x0000000005027223 */ /* 0x000fc80000000005 */
[----:B------:R-:W-:Y:S01]  /*0340*/  FFMA R5, -R3, R2, RZ ;  /* 0x0000000203057223 */ /* 0x000fe200000001ff */
[----:B-1----:R-:W-:-:S04]  /*0350*/  IMAD.WIDE R6, R6, 0x8, R10 ;  /* 0x0000000806067825 */ /* 0x002fc800078e020a */
[----:B------:R-:W-:-:S04]  /*0360*/  FFMA R0, -R8, R5, -R3 ;  /* 0x0000000508007223 */ /* 0x000fc80000000903 */
[----:B------:R-:W-:Y:S01]  /*0370*/  FFMA R5, R2, R0, R5 ;  /* 0x0000000002057223 */ /* 0x000fe20000000005 */
[----:B--2---:R-:W-:Y:S06]  /*0380*/  @!P0 BRA `(.L_x_52) ;  /* 0x0000000000148947 */ /* 0x004fec0003800000 */
[----:B------:R-:W-:Y:S01]  /*0390*/  FADD R2, -R3, -RZ ;  /* 0x800000ff03027221 */ /* 0x000fe20000000100 */
[----:B------:R-:W-:Y:S01]  /*03a0*/  IMAD.MOV.U32 R5, RZ, RZ, R8 ;  /* 0x000000ffff057224 */ /* 0x000fe200078e0008 */
[----:B------:R-:W-:-:S07]  /*03b0*/  MOV R10, 0x3d0 ;  /* 0x000003d0000a7802 */ /* 0x000fce0000000f00 */
[----:B------:R-:W-:Y:S05]  /*03c0*/  CALL.REL.NOINC `($__internal_3_$__cuda_sm3x_div_rn_noftz_f32_slowpath) ;  /* 0x0000000000207944 */ /* 0x000fea0003c00000 */
[----:B------:R-:W-:-:S07]  /*03d0*/  IMAD.MOV.U32 R5, RZ, RZ, R0 ;  /* 0x000000ffff057224 */ /* 0x000fce00078e0000 */
.L_x_52:
[----:B------:R-:W-:Y:S05]  /*03e0*/  BSYNC.RECONVERGENT B1 ;  /* 0x0000000000017941 */ /* 0x000fea0003800200 */
.L_x_51:
[----:B------:R-:W-:Y:S02]  /*03f0*/  R2UR UR6, R12 ;  /* 0x000000000c0672ca */ /* 0x000fe400000e0000 */
[----:B------:R-:W-:-:S13]  /*0400*/  R2UR UR7, R13 ;  /* 0x000000000d0772ca */ /* 0x000fda00000e0000 */
[----:B------:R0:W-:Y:S02]  /*0410*/  STG.E.64 desc[UR6][R6.64], R4 ;  /* 0x0000000406007986 */ /* 0x0001e4000c101b06 */
.L_x_48:
[----:B------:R-:W-:Y:S05]  /*0420*/  BSYNC.RECONVERGENT B0 ;  /* 0x0000000000007941 */ /* 0x000fea0003800200 */
.L_x_47:
[----:B------:R-:W-:Y:S06]  /*0430*/  BAR.SYNC.DEFER_BLOCKING 0x0 ;  /* 0x0000000000007b1d */ /* 0x000fec0000010000 */
[----:B------:R-:W-:Y:S05]  /*0440*/  EXIT ;  /* 0x000000000000794d */ /* 0x000fea0003800000 */
        .weak           $__internal_3_$__cuda_sm3x_div_rn_noftz_f32_slowpath
        .type           $__internal_3_$__cuda_sm3x_div_rn_noftz_f32_slowpath,@function
        .size           $__internal_3_$__cuda_sm3x_div_rn_noftz_f32_slowpath,(.L_x_117 - $__internal_3_$__cuda_sm3x_div_rn_noftz_f32_slowpath)
$__internal_3_$__cuda_sm3x_div_rn_noftz_f32_slowpath:
[----:B------:R-:W-:Y:S01]  /*0450*/  SHF.R.U32.HI R11, RZ, 0x17, R5 ;  /* 0x00000017ff0b7819 */ /* 0x000fe20000011605 */
[----:B------:R-:W-:Y:S01]  /*0460*/  BSSY.RECONVERGENT B2, `(.L_x_53) ;  /* 0x0000062000027945 */ /* 0x000fe20003800200 */
[----:B------:R-:W-:Y:S02]  /*0470*/  SHF.R.U32.HI R0, RZ, 0x17, R2 ;  /* 0x00000017ff007819 */ /* 0x000fe40000011602 */
        /* <DEDUP_REMOVED lines=31> */
.L_x_54:
[----:B------:R-:W-:Y:S01]  /*0670*/  LEA R0, R11, 0xc0800000, 0x17 ;  /* 0xc08000000b007811 */ /* 0x000fe200078eb8ff */
[----:B------:R-:W-:Y:S04]  /*0680*/  BSSY.RECONVERGENT B3, `(.L_x_59) ;  /* 0x0000036000037945 */ /* 0x000fe80003800200 */
[----:B------:R-:W-:Y:S02]  /*0690*/  IMAD.IADD R14, R5, 0x1, -R0 ;  /* 0x00000001050e7824 */ /* 0x000fe400078e0a00 */
[----:B------:R-:W-:Y:S02]  /*06a0*/  VIADD R5, R16, 0xffffff81 ;  /* 0xffffff8110057836 */ /* 0x000fe40000000000 */
        /* <DEDUP_REMOVED lines=25> */
[-CC-:B------:R-:W-:Y:S01]  /*0840*/  FFMA.RZ R2, R19, R17.reuse, R16.reuse ;  /* 0x0000001113027223 */ /* 0x180fe2000000c010 */
[----:B------:R-:W-:Y:S02]  /*0850*/  VIADD R14, R11, 0x20 ;  /* 0x000000200b0e7836 */ /* 0x000fe40000000000 */
[-CC-:B------:R-:W-:Y:S01]  /*0860*/  FFMA.RM R5, R19, R17.reuse, R16.reuse ;  /* 0x0000001113057223 */ /* 0x180fe20000004010 */
[----:B------:R-:W-:Y:S02]  /*0870*/  ISETP.NE.AND P2, PT, R11, RZ, PT ;  /* 0x000000ff0b00720c */ /* 0x000fe40003f45270 */
[----:B------:R-:W-:Y:S01]  /*0880*/  LOP3.LUT R9, R2, 0x7fffff, RZ, 0xc0, !PT ;  /* 0x007fffff02097812 */ /* 0x000fe200078ec0ff */
[----:B------:R-:W-:Y:S01]  /*0890*/  FFMA.RP R2, R19, R17, R16 ;  /* 0x0000001113027223 */ /* 0x000fe20000008010 */
[----:B------:R-:W-:Y:S01]  /*08a0*/  ISETP.NE.AND P1, PT, R11, RZ, PT ;  /* 0x000000ff0b00720c */ /* 0x000fe20003f25270 */
[----:B------:R-:W-:Y:S01]  /*08b0*/  IMAD.MOV R11, RZ, RZ, -R11 ;  /* 0x000000ffff0b7224 */ /* 0x000fe200078e0a0b */
[----:B------:R-:W-:-:S02]  /*08c0*/  LOP3.LUT R9, R9, 0x800000, RZ, 0xfc, !PT ;  /* 0x0080000009097812 */ /* 0x000fc400078efcff */
[----:B------:R-:W-:Y:S02]  /*08d0*/  FSETP.NEU.FTZ.AND P0, PT, R2, R5, PT ;  /* 0x000000050200720b */ /* 0x000fe40003f1d000 */
[----:B------:R-:W-:Y:S02]  /*08e0*/  SHF.L.U32 R14, R9, R14, RZ ;  /* 0x0000000e090e7219 */ /* 0x000fe400000006ff */
[----:B------:R-:W-:Y:S02]  /*08f0*/  SEL R2, R11, RZ, P2 ;  /* 0x000000ff0b027207 */ /* 0x000fe40001000000 */
[----:B------:R-:W-:Y:S02]  /*0900*/  ISETP.NE.AND P1, PT, R14, RZ, P1 ;  /* 0x000000ff0e00720c */ /* 0x000fe40000f25270 */
[----:B------:R-:W-:Y:S02]  /*0910*/  SHF.R.U32.HI R2, RZ, R2, R9 ;  /* 0x00000002ff027219 */ /* 0x000fe40000011609 */
[----:B------:R-:W-:-:S02]  /*0920*/  PLOP3.LUT P0, PT, P0, P1, PT, 0xf8, 0x8f ;  /* 0x00000000008f781c */ /* 0x000fc40000703f70 */
[----:B------:R-:W-:Y:S02]  /*0930*/  SHF.R.U32.HI R14, RZ, 0x1, R2 ;  /* 0x00000001ff0e7819 */ /* 0x000fe40000011602 */
[----:B------:R-:W-:-:S04]  /*0940*/  SEL R5, RZ, 0x1, !P0 ;  /* 0x00000001ff057807 */ /* 0x000fc80004000000 */
[----:B------:R-:W-:-:S04]  /*0950*/  LOP3.LUT R5, R5, 0x1, R14, 0xf8, !PT ;  /* 0x0000000105057812 */ /* 0x000fc800078ef80e */
[----:B------:R-:W-:-:S05]  /*0960*/  LOP3.LUT R5, R5, R2, RZ, 0xc0, !PT ;  /* 0x0000000205057212 */ /* 0x000fca00078ec0ff */
[----:B------:R-:W-:-:S05]  /*0970*/  IMAD.IADD R5, R14, 0x1, R5 ;  /* 0x000000010e057824 */ /* 0x000fca00078e0205 */
[----:B------:R-:W-:Y:S01]  /*0980*/  LOP3.LUT R0, R5, R0, RZ, 0xfc, !PT ;  /* 0x0000000005007212 */ /* 0x000fe200078efcff */
[----:B------:R-:W-:Y:S06]  /*0990*/  BRA `(.L_x_62) ;  /* 0x0000000000107947 */ /* 0x000fec0003800000 */
.L_x_61:
[----:B------:R-:W-:-:S04]  /*09a0*/  LOP3.LUT R0, R0, 0x80000000, RZ, 0xc0, !PT ;  /* 0x8000000000007812 */ /* 0x000fc800078ec0ff */
[----:B------:R-:W-:Y:S01]  /*09b0*/  LOP3.LUT R0, R0, 0x7f800000, RZ, 0xfc, !PT ;  /* 0x7f80000000007812 */ /* 0x000fe200078efcff */
[----:B------:R-:W-:Y:S06]  /*09c0*/  BRA `(.L_x_62) ;  /* 0x0000000000047947 */ /* 0x000fec0003800000 */
.L_x_60:
[----:B------:R-:W-:-:S07]  /*09d0*/  IMAD R0, R9, 0x800000, R0 ;  /* 0x0080000009007824 */ /* 0x000fce00078e0200 */
.L_x_62:
[----:B------:R-:W-:Y:S05]  /*09e0*/  BSYNC.RECONVERGENT B3 ;  /* 0x0000000000037941 */ /* 0x000fea0003800200 */
.L_x_59:
[----:B------:R-:W-:Y:S05]  /*09f0*/  BRA `(.L_x_63) ;  /* 0x0000000000207947 */ /* 0x000fea0003800000 */
.L_x_58:
[----:B------:R-:W-:-:S04]  /*0a00*/  LOP3.LUT R0, R5, 0x80000000, R2, 0x48, !PT ;  /* 0x8000000005007812 */ /* 0x000fc800078e4802 */
[----:B------:R-:W-:Y:S01]  /*0a10*/  LOP3.LUT R0, R0, 0x7f800000, RZ, 0xfc, !PT ;  /* 0x7f80000000007812 */ /* 0x000fe200078efcff */
[----:B------:R-:W-:Y:S06]  /*0a20*/  BRA `(.L_x_63) ;  /* 0x0000000000147947 */ /* 0x000fec0003800000 */
.L_x_57:
[----:B------:R-:W-:Y:S01]  /*0a30*/  LOP3.LUT R0, R5, 0x80000000, R2, 0x48, !PT ;  /* 0x8000000005007812 */ /* 0x000fe200078e4802 */
[----:B------:R-:W-:Y:S06]  /*0a40*/  BRA `(.L_x_63) ;  /* 0x00000000000c7947 */ /* 0x000fec0003800000 */
.L_x_56:
[----:B------:R-:W0:Y:S01]  /*0a50*/  MUFU.RSQ R0, -QNAN ;  /* 0xffc0000000007908 */ /* 0x000e220000001400 */
[----:B------:R-:W-:Y:S05]  /*0a60*/  BRA `(.L_x_63) ;  /* 0x0000000000047947 */ /* 0x000fea0003800000 */
.L_x_55:
[----:B------:R-:W-:-:S07]  /*0a70*/  FADD.FTZ R0, R2, R5 ;  /* 0x0000000502007221 */ /* 0x000fce0000010000 */
.L_x_63:
[----:B------:R-:W-:Y:S05]  /*0a80*/  BSYNC.RECONVERGENT B2 ;  /* 0x0000000000027941 */ /* 0x000fea0003800200 */
.L_x_53:
[----:B------:R-:W-:-:S04]  /*0a90*/  IMAD.MOV.U32 R11, RZ, RZ, 0x0 ;  /* 0x00000000ff0b7424 */ /* 0x000fc800078e00ff */
[----:B0-----:R-:W-:Y:S05]  /*0aa0*/  RET.REL.NODEC R10 `(_Z7poissonP6float2S0_Pfiif) ;  /* 0xfffffff40a547950 */ /* 0x001fea0003c3ffff */
.L_x_64:
        /* <DEDUP_REMOVED lines=13> */
.L_x_117:


//--------------------- .text._Z13complejo_realPfP6float2i --------------------------
	.section	.text._Z13complejo_realPfP6float2i,"ax",@progbits
	.align	128
        .global         _Z13complejo_realPfP6float2i
        .type           _Z13complejo_realPfP6float2i,@function
        .size           _Z13complejo_realPfP6float2i,(.L_x_118 - _Z13complejo_realPfP6float2i)
        .other          _Z13complejo_realPfP6float2i,@"STO_CUDA_ENTRY STV_DEFAULT"
_Z13complejo_realPfP6float2i:
.text._Z13complejo_realPfP6float2i:
[----:B------:R-:W-:Y:S01]  /*0000*/  LDC R1, c[0x0][0x37c] ;  /* 0x0000df00ff017b82 */ /* 0x000fe20000000800 */
[----:B------:R-:W0:Y:S01]  /*0010*/  S2R R2, SR_TID.X ;  /* 0x0000000000027919 */ /* 0x000e220000002100 */
[----:B------:R-:W0:Y:S01]  /*0020*/  LDCU UR4, c[0x0][0x360] ;  /* 0x00006c00ff0477ac */ /* 0x000e220008000800 */
[----:B------:R-:W-:Y:S01]  /*0030*/  BSSY.RECONVERGENT B0, `(.L_x_65) ;  /* 0x0000026000007945 */ /* 0x000fe20003800200 */
[----:B------:R-:W0:Y:S01]  /*0040*/  S2R R3, SR_CTAID.X ;  /* 0x0000000000037919 */ /* 0x000e220000002500 */
[----:B------:R-:W1:Y:S01]  /*0050*/  LDCU UR5, c[0x0][0x364] ;  /* 0x00006c80ff0577ac */ /* 0x000e620008000800 */
[----:B------:R-:W1:Y:S01]  /*0060*/  S2R R0, SR_TID.Y ;  /* 0x0000000000007919 */ /* 0x000e620000002200 */
[----:B------:R-:W2:Y:S01]  /*0070*/  LDCU UR6, c[0x0][0x390] ;  /* 0x00007200ff0677ac */ /* 0x000ea20008000800 */
[----:B------:R-:W1:Y:S01]  /*0080*/  S2R R5, SR_CTAID.Y ;  /* 0x0000000000057919 */ /* 0x000e620000002600 */
[----:B0-----:R-:W-:Y:S02]  /*0090*/  IMAD R2, R3, UR4, R2 ;  /* 0x0000000403027c24 */ /* 0x001fe4000f8e0202 */
[----:B-1----:R-:W-:-:S05]  /*00a0*/  IMAD R3, R5, UR5, R0 ;  /* 0x0000000505037c24 */ /* 0x002fca000f8e0200 */
[----:B------:R-:W-:Y:S01]  /*00b0*/  VIMNMX R0, PT, PT, R2, R3, !PT ;  /* 0x0000000302007248 */ /* 0x000fe20007fe0100 */
[----:B--2---:R-:W-:-:S03]  /*00c0*/  IMAD R2, R3, UR6, R2 ;  /* 0x0000000603027c24 */ /* 0x004fc6000f8e0202 */
[----:B------:R-:W-:-:S13]  /*00d0*/  ISETP.GE.AND P0, PT, R0, UR6, PT ;  /* 0x0000000600007c0c */ /* 0x000fda000bf06270 */
[----:B------:R-:W-:Y:S05]  /*00e0*/  @P0 BRA `(.L_x_66) ;  /* 0x0000000000680947 */ /* 0x000fea0003800000 */
[----:B------:R-:W0:Y:S08]  /*00f0*/  LDC.64 R6, c[0x0][0x358] ;  /* 0x0000d600ff067b82 */ /* 0x000e300000000a00 */
[----:B------:R-:W1:Y:S01]  /*0100*/  LDC.64 R4, c[0x0][0x388] ;  /* 0x0000e200ff047b82 */ /* 0x000e620000000a00 */
[----:B0-----:R-:W-:Y:S02]  /*0110*/  R2UR UR4, R6 ;  /* 0x00000000060472ca */ /* 0x001fe400000e0000 */
[----:B------:R-:W-:Y:S01]  /*0120*/  R2UR UR5, R7 ;  /* 0x00000000070572ca */ /* 0x000fe200000e0000 */
[----:B-1----:R-:W-:-:S12]  /*0130*/  IMAD.WIDE R4, R2, 0x8, R4 ;  /* 0x0000000802047825 */ /* 0x002fd800078e0204 */
[----:B------:R-:W2:Y:S01]  /*0140*/  LDG.E R0, desc[UR4][R4.64] ;  /* 0x0000000404007981 */ /* 0x000ea2000c1e1900 */
[----:B------:R-:W-:Y:S01]  /*0150*/  I2FP.F32.U32 R3, UR6 ;  /* 0x0000000600037c45 */ /* 0x000fe20008201000 */
[----:B------:R-:W-:Y:S04]  /*0160*/  BSSY.RECONVERGENT B1, `(.L_x_67) ;  /* 0x000000d000017945 */ /* 0x000fe80003800200 */
[----:B------:R-:W-:-:S04]  /*0170*/  FMUL R3, R3, R3 ;  /* 0x0000000303037220 */ /* 0x000fc80000400000 */
[----:B------:R-:W0:Y:S02]  /*0180*/  MUFU.RCP R8, R3 ;  /* 0x0000000300087308 */ /* 0x000e240000001000 */
[----:B0-----:R-:W-:-:S04]  /*0190*/  FFMA R9, -R3, R8, 1 ;  /* 0x3f80000003097423 */ /* 0x001fc80000000108 */
[----:B------:R-:W-:Y:S02]  /*01a0*/  FFMA R9, R8, R9, R8 ;  /* 0x0000000908097223 */ /* 0x000fe40000000008 */
[----:B--2---:R-:W0:Y:S02]  /*01b0*/  FCHK P0, R0, R3 ;  /* 0x0000000300007302 */ /* 0x004e240000000000 */
[----:B------:R-:W-:-:S04]  /*01c0*/  FFMA R8, R0, R9, RZ ;  /* 0x0000000900087223 */ /* 0x000fc800000000ff */
[----:B------:R-:W-:-:S04]  /*01d0*/  FFMA R10, -R3, R8, R0 ;  /* 0x00000008030a7223 */ /* 0x000fc80000000100 */
[----:B------:R-:W-:Y:S01]  /*01e0*/  FFMA R9, R9, R10, R8 ;  /* 0x0000000a09097223 */ /* 0x000fe20000000008 */
[----:B0-----:R-:W-:Y:S06]  /*01f0*/  @!P0 BRA `(.L_x_68) ;  /* 0x00000000000c8947 */ /* 0x001fec0003800000 */
[----:B------:R-:W-:-:S07]  /*0200*/  MOV R4, 0x220 ;  /* 0x0000022000047802 */ /* 0x000fce0000000f00 */
[----:B------:R-:W-:Y:S05]  /*0210*/  CALL.REL.NOINC `($__internal_4_$__cuda_sm3x_div_rn_noftz_f32_slowpath) ;  /* 0x0000000000287944 */ /* 0x000fea0003c00000 */
[----:B------:R-:W-:-:S07]  /*0220*/  IMAD.MOV.U32 R9, RZ, RZ, R0 ;  /* 0x000000ffff097224 */ /* 0x000fce00078e0000 */
.L_x_68:
[----:B------:R-:W-:Y:S05]  /*0230*/  BSYNC.RECONVERGENT B1 ;  /* 0x0000000000017941 */ /* 0x000fea0003800200 */
.L_x_67:
[----:B------:R-:W0:Y:S01]  /*0240*/  LDC.64 R4, c[0x0][0x380] ;  /* 0x0000e000ff047b82 */ /* 0x000e220000000a00 */
[----:B------:R-:W-:Y:S02]  /*0250*/  R2UR UR4, R6 ;  /* 0x00000000060472ca */ /* 0x000fe400000e0000 */
[----:B------:R-:W-:Y:S01]  /*0260*/  R2UR UR5, R7 ;  /* 0x00000000070572ca */ /* 0x000fe200000e0000 */
[----:B0-----:R-:W-:-:S12]  /*0270*/  IMAD.WIDE R2, R2, 0x4, R4 ;  /* 0x0000000402027825 */ /* 0x001fd800078e0204 */
[----:B------:R0:W-:Y:S02]  /*0280*/  STG.E desc[UR4][R2.64], R9 ;  /* 0x0000000902007986 */ /* 0x0001e4000c101904 */
.L_x_66:
[----:B------:R-:W-:Y:S05]  /*0290*/  BSYNC.RECONVERGENT B0 ;  /* 0x0000000000007941 */ /* 0x000fea0003800200 */
.L_x_65:
[----:B------:R-:W-:Y:S06]  /*02a0*/  BAR.SYNC.DEFER_BLOCKING 0x0 ;  /* 0x0000000000007b1d */ /* 0x000fec0000010000 */
[----:B------:R-:W-:Y:S05]  /*02b0*/  EXIT ;  /* 0x000000000000794d */ /* 0x000fea0003800000 */
        .weak           $__internal_4_$__cuda_sm3x_div_rn_noftz_f32_slowpath
        .type           $__internal_4_$__cuda_sm3x_div_rn_noftz_f32_slowpath,@function
        .size           $__internal_4_$__cuda_sm3x_div_rn_noftz_f32_slowpath,(.L_x_118 - $__internal_4_$__cuda_sm3x_div_rn_noftz_f32_slowpath)
$__internal_4_$__cuda_sm3x_div_rn_noftz_f32_slowpath:
[--C-:B------:R-:W-:Y:S01]  /*02c0*/  SHF.R.U32.HI R8, RZ, 0x17, R3.reuse ;  /* 0x00000017ff087819 */ /* 0x100fe20000011603 */
[----:B------:R-:W-:Y:S01]  /*02d0*/  BSSY.RECONVERGENT B2, `(.L_x_69) ;  /* 0x0000064000027945 */ /* 0x000fe20003800200 */
[--C-:B------:R-:W-:Y:S01]  /*02e0*/  SHF.R.U32.HI R5, RZ, 0x17, R0.reuse ;  /* 0x00000017ff057819 */ /* 0x100fe20000011600 */
[----:B------:R-:W-:Y:S01]  /*02f0*/  IMAD.MOV.U32 R10, RZ, RZ, R0 ;  /* 0x000000ffff0a7224 */ /* 0x000fe200078e0000 */
[----:B------:R-:W-:Y:S01]  /*0300*/  LOP3.LUT R9, R8, 0xff, RZ, 0xc0, !PT ;  /* 0x000000ff08097812 */ /* 0x000fe200078ec0ff */
[----:B------:R-:W-:Y:S01]  /*0310*/  IMAD.MOV.U32 R11, RZ, RZ, R3 ;  /* 0x000000ffff0b7224 */ /* 0x000fe200078e0003 */
        /* <DEDUP_REMOVED lines=30> */
.L_x_70:
[----:B------:R-:W-:Y:S01]  /*0500*/  LEA R0, R9, 0xc0800000, 0x17 ;  /* 0xc080000009007811 */ /* 0x000fe200078eb8ff */
[----:B------:R-:W-:Y:S01]  /*0510*/  VIADD R8, R8, 0xffffff81 ;  /* 0xffffff8108087836 */ /* 0x000fe20000000000 */
[----:B------:R-:W-:Y:S03]  /*0520*/  BSSY.RECONVERGENT B3, `(.L_x_75) ;  /* 0x0000035000037945 */ /* 0x000fe60003800200 */
[----:B------:R-:W-:Y:S02]  /*0530*/  IMAD.IADD R11, R11, 0x1, -R0 ;  /* 0x000000010b0b7824 */ /* 0x000fe400078e0a00 */
[C---:B------:R-:W-:Y:S01]  /*0540*/  IMAD R0, R8.reuse, -0x800000, R10 ;  /* 0xff80000008007824 */ /* 0x040fe200078e020a */
[----:B------:R-:W-:Y:S01]  /*0550*/  IADD3 R8, PT, PT, R8, 0x7f, -R9 ;  /* 0x0000007f08087810 */ /* 0x000fe20007ffe809 */
[----:B------:R-:W0:Y:S01]  /*0560*/  MUFU.RCP R3, R11 ;  /* 0x0000000b00037308 */ /* 0x000e220000001000 */
[----:B------:R-:W-:-:S03]  /*0570*/  FADD.FTZ R13, -R11, -RZ ;  /* 0x800000ff0b0d7221 */ /* 0x000fc60000010100 */
        /* <DEDUP_REMOVED lines=43> */
.L_x_77:
[----:B------:R-:W-:-:S04]  /*0830*/  LOP3.LUT R0, R0, 0x80000000, RZ, 0xc0, !PT ;  /* 0x8000000000007812 */ /* 0x000fc800078ec0ff */
[----:B------:R-:W-:Y:S01]  /*0840*/  LOP3.LUT R0, R0, 0x7f800000, RZ, 0xfc, !PT ;  /* 0x7f80000000007812 */ /* 0x000fe200078efcff */
[----:B------:R-:W-:Y:S06]  /*0850*/  BRA `(.L_x_78) ;  /* 0x0000000000047947 */ /* 0x000fec0003800000 */
.L_x_76:
[----:B------:R-:W-:-:S07]  /*0860*/  IMAD R0, R8, 0x800000, R0 ;  /* 0x0080000008007824 */ /* 0x000fce00078e0200 */
.L_x_78:
[----:B------:R-:W-:Y:S05]  /*0870*/  BSYNC.RECONVERGENT B3 ;  /* 0x0000000000037941 */ /* 0x000fea0003800200 */
.L_x_75:
[----:B------:R-:W-:Y:S05]  /*0880*/  BRA `(.L_x_79) ;  /* 0x0000000000207947 */ /* 0x000fea0003800000 */
.L_x_74:
[----:B------:R-:W-:-:S04]  /*0890*/  LOP3.LUT R0, R11, 0x80000000, R10, 0x48, !PT ;  /* 0x800000000b007812 */ /* 0x000fc800078e480a */
[----:B------:R-:W-:Y:S01]  /*08a0*/  LOP3.LUT R0, R0, 0x7f800000, RZ, 0xfc, !PT ;  /* 0x7f80000000007812 */ /* 0x000fe200078efcff */
[----:B------:R-:W-:Y:S06]  /*08b0*/  BRA `(.L_x_79) ;  /* 0x0000000000147947 */ /* 0x000fec0003800000 */
.L_x_73:
[----:B------:R-:W-:Y:S01]  /*08c0*/  LOP3.LUT R0, R11, 0x80000000, R10, 0x48, !PT ;  /* 0x800000000b007812 */ /* 0x000fe200078e480a */
[----:B------:R-:W-:Y:S06]  /*08d0*/  BRA `(.L_x_79) ;  /* 0x00000000000c7947 */ /* 0x000fec0003800000 */
.L_x_72:
[----:B------:R-:W0:Y:S01]  /*08e0*/  MUFU.RSQ R0, -QNAN ;  /* 0xffc0000000007908 */ /* 0x000e220000001400 */
[----:B------:R-:W-:Y:S05]  /*08f0*/  BRA `(.L_x_79) ;  /* 0x0000000000047947 */ /* 0x000fea0003800000 */
.L_x_71:
[----:B------:R-:W-:-:S07]  /*0900*/  FADD.FTZ R0, R0, R3 ;  /* 0x0000000300007221 */ /* 0x000fce0000010000 */
.L_x_79:
[----:B------:R-:W-:Y:S05]  /*0910*/  BSYNC.RECONVERGENT B2 ;  /* 0x0000000000027941 */ /* 0x000fea0003800200 */
.L_x_69:
[----:B------:R-:W-:-:S04]  /*0920*/  IMAD.MOV.U32 R5, RZ, RZ, 0x0 ;  /* 0x00000000ff057424 */ /* 0x000fc800078e00ff */
[----:B0-----:R-:W-:Y:S05]  /*0930*/  RET.REL.NODEC R4 `(_Z13complejo_realPfP6float2i) ;  /* 0xfffffff404b07950 */ /* 0x001fea0003c3ffff */
.L_x_80:
        /* <DEDUP_REMOVED lines=12> */
.L_x_118:


//--------------------- .text._Z13real_complejoPfP6float2i --------------------------
	.section	.text._Z13real_complejoPfP6float2i,"ax",@progbits
	.align	128
        .global         _Z13real_complejoPfP6float2i
        .type           _Z13real_complejoPfP6float2i,@function
        .size           _Z13real_complejoPfP6float2i,(.L_x_124 - _Z13real_complejoPfP6float2i)
        .other          _Z13real_complejoPfP6float2i,@"STO_CUDA_ENTRY STV_DEFAULT"
_Z13real_complejoPfP6float2i:
.text._Z13real_complejoPfP6float2i:
        /* <DEDUP_REMOVED lines=10> */
[----:B-1----:R-:W-:-:S04]  /*00a0*/  IMAD R3, R5, UR5, R2 ;  /* 0x0000000505037c24 */ /* 0x002fc8000f8e0202 */
[----:B--2---:R-:W-:Y:S01]  /*00b0*/  IMAD R9, R3, UR6, R0 ;  /* 0x0000000603097c24 */ /* 0x004fe2000f8e0200 */
[----:B------:R-:W-:-:S04]  /*00c0*/  VIMNMX R2, PT, PT, R0, R3, !PT ;  /* 0x0000000300027248 */ /* 0x000fc80007fe0100 */
[----:B------:R-:W-:-:S13]  /*00d0*/  ISETP.GE.AND P0, PT, R2, UR6, PT ;  /* 0x0000000602007c0c */ /* 0x000fda000bf06270 */
[----:B------:R-:W-:Y:S05]  /*00e0*/  @P0 BRA `(.L_x_82) ;  /* 0x0000000000380947 */ /* 0x000fea0003800000 */
[----:B------:R-:W0:Y:S01]  /*00f0*/  LDC.64 R2, c[0x0][0x380] ;  /* 0x0000e000ff027b82 */ /* 0x000e220000000a00 */
[----:B------:R-:W1:Y:S07]  /*0100*/  LDCU.64 UR4, c[0x0][0x358] ;  /* 0x00006b00ff0477ac */ /* 0x000e6e0008000a00 */
[----:B------:R-:W2:Y:S01]  /*0110*/  LDC.64 R6, c[0x0][0x388] ;  /* 0x0000e200ff067b82 */ /* 0x000ea20000000a00 */
[----:B0-----:R-:W-:-:S06]  /*0120*/  IMAD.WIDE R2, R9, 0x4, R2 ;  /* 0x0000000409027825 */ /* 0x001fcc00078e0202 */
[----:B-1----:R-:W3:Y:S01]  /*0130*/  LDG.E R2, desc[UR4][R2.64] ;  /* 0x0000000402027981 */ /* 0x002ee2000c1e1900 */
[----:B------:R-:W-:Y:S01]  /*0140*/  UMOV UR6, 0xf01b866e ;  /* 0xf01b866e00067882 */ /* 0x000fe20000000000 */
[----:B------:R-:W-:Y:S01]  /*0150*/  UMOV UR7, 0x400921f9 ;  /* 0x400921f900077882 */ /* 0x000fe20000000000 */
[----:B------:R-:W-:Y:S01]  /*0160*/  MOV R11, RZ ;  /* 0x000000ff000b7202 */ /* 0x000fe20000000f00 */
[----:B--2---:R-:W-:-:S04]  /*0170*/  IMAD.WIDE R6, R9, 0x8, R6 ;  /* 0x0000000809067825 */ /* 0x004fc800078e0206 */
[----:B---3--:R-:W-:-:S04]  /*0180*/  FMUL R0, R2, 4 ;  /* 0x4080000002007820 */ /* 0x008fc80000400000 */
[----:B------:R-:W0:Y:S02]  /*0190*/  F2F.F64.F32 R4, R0 ;  /* 0x0000000000047310 */ /* 0x000e240000201800 */
[----:B0-----:R-:W-:-:S06]  /*01a0*/  DMUL R4, R4, UR6 ;  /* 0x0000000604047c28 */ /* 0x001fcc0008000000 */
[----:B------:R-:W0:Y:S02]  /*01b0*/  F2F.F32.F64 R10, R4 ;  /* 0x00000004000a7310 */ /* 0x000e240000301000 */
[----:B0-----:R0:W-:Y:S03]  /*01c0*/  STG.E.64 desc[UR4][R6.64], R10 ;  /* 0x0000000a06007986 */ /* 0x0011e6000c101b04 */
.L_x_82:
[----:B------:R-:W-:Y:S05]  /*01d0*/  BSYNC.RECONVERGENT B0 ;  /* 0x0000000000007941 */ /* 0x000fea0003800200 */
.L_x_81:
[----:B------:R-:W-:Y:S06]  /*01e0*/  BAR.SYNC.DEFER_BLOCKING 0x0 ;  /* 0x0000000000007b1d */ /* 0x000fec0000010000 */
[----:B------:R-:W-:Y:S05]  /*01f0*/  EXIT ;  /* 0x000000000000794d */ /* 0x000fea0003800000 */
.L_x_83:
        /* <DEDUP_REMOVED lines=16> */
.L_x_124:


//--------------------- .text._Z11masa_grillaPfS_S_fiifi --------------------------
	.section	.text._Z11masa_grillaPfS_S_fiifi,"ax",@progbits
	.align	128
        .global         _Z11masa_grillaPfS_S_fiifi
        .type           _Z11masa_grillaPfS_S_fiifi,@function
        .size           _Z11masa_grillaPfS_S_fiifi,(.L_x_119 - _Z11masa_grillaPfS_S_fiifi)
        .other          _Z11masa_grillaPfS_S_fiifi,@"STO_CUDA_ENTRY STV_DEFAULT"
_Z11masa_grillaPfS_S_fiifi:
.text._Z11masa_grillaPfS_S_fiifi:
[----:B------:R-:W-:Y:S01]  /*0000*/  LDC R1, c[0x0][0x37c] ;  /* 0x0000df00ff017b82 */ /* 0x000fe20000000800 */
[----:B------:R-:W0:Y:S01]  /*0010*/  S2R R0, SR_TID.X ;  /* 0x0000000000007919 */ /* 0x000e220000002100 */
[----:B------:R-:W0:Y:S01]  /*0020*/  LDCU UR4, c[0x0][0x360] ;  /* 0x00006c00ff0477ac */ /* 0x000e220008000800 */
[----:B------:R-:W-:Y:S01]  /*0030*/  BSSY.RECONVERGENT B0, `(.L_x_84) ;  /* 0x00000cd000007945 */ /* 0x000fe20003800200 */
[----:B------:R-:W0:Y:S01]  /*0040*/  S2R R3, SR_CTAID.X ;  /* 0x0000000000037919 */ /* 0x000e220000002500 */
[----:B------:R-:W1:Y:S01]  /*0050*/  LDCU UR5, c[0x0][0x39c] ;  /* 0x00007380ff0577ac */ /* 0x000e620008000800 */
[----:B0-----:R-:W-:-:S05]  /*0060*/  IMAD R0, R3, UR4, R0 ;  /* 0x0000000403007c24 */ /* 0x001fca000f8e0200 */
[----:B-1----:R-:W-:-:S13]  /*0070*/  ISETP.GE.AND P0, PT, R0, UR5, PT ;  /* 0x0000000500007c0c */ /* 0x002fda000bf06270 */
[----:B------:R-:W-:Y:S05]  /*0080*/  @P0 BRA `(.L_x_85) ;  /* 0x0000000c001c0947 */ /* 0x000fea0003800000 */
[----:B------:R-:W0:Y:S08]  /*0090*/  LDC R3, c[0x0][0x3a8] ;  /* 0x0000ea00ff037b82 */ /* 0x000e300000000800 */
[----:B------:R-:W1:Y:S08]  /*00a0*/  LDC.64 R12, c[0x0][0x358] ;  /* 0x0000d600ff0c7b82 */ /* 0x000e700000000a00 */
[----:B------:R-:W2:Y:S01]  /*00b0*/  LDC.64 R14, c[0x0][0x390] ;  /* 0x0000e400ff0e7b82 */ /* 0x000ea20000000a00 */
[----:B0-----:R-:W-:-:S07]  /*00c0*/  IMAD R3, R3, UR5, R0 ;  /* 0x0000000503037c24 */ /* 0x001fce000f8e0200 */
[----:B------:R-:W0:Y:S01]  /*00d0*/  LDC R5, c[0x0][0x398] ;  /* 0x0000e600ff057b82 */ /* 0x000e220000000800 */
[----:B------:R-:W-:Y:S01]  /*00e0*/  IMAD.SHL.U32 R3, R3, 0x2, RZ ;  /* 0x0000000203037824 */ /* 0x000fe200078e00ff */
[----:B-1----:R-:W-:Y:S02]  /*00f0*/  R2UR UR6, R12 ;  /* 0x000000000c0672ca */ /* 0x002fe400000e0000 */
[----:B------:R-:W-:Y:S01]  /*0100*/  R2UR UR7, R13 ;  /* 0x000000000d0772ca */ /* 0x000fe200000e0000 */
[----:B--2---:R-:W-:-:S12]  /*0110*/  IMAD.WIDE R14, R3, 0x4, R14 ;  /* 0x00000004030e7825 */ /* 0x004fd800078e020e */
        /* <DEDUP_REMOVED lines=10> */
[----:B------:R-:W0:Y:S01]  /*01c0*/  LDCU UR4, c[0x0][0x398] ;  /* 0x00007300ff0477ac */ /* 0x000e220008000800 */
[----:B------:R-:W-:Y:S01]  /*01d0*/  IMAD.MOV.U32 R27, RZ, RZ, R2 ;  /* 0x000000ffff1b7224 */ /* 0x000fe200078e0002 */
[----:B------:R-:W-:Y:S01]  /*01e0*/  MOV R8, 0x210 ;  /* 0x0000021000087802 */ /* 0x000fe20000000f00 */
[----:B0-----:R-:W-:-:S07]  /*01f0*/  IMAD.U32 R4, RZ, RZ, UR4 ;  /* 0x00000004ff047e24 */ /* 0x001fce000f8e00ff */
[----:B------:R-:W-:Y:S05]  /*0200*/  CALL.REL.NOINC `($__internal_5_$__cuda_sm3x_div_rn_noftz_f32_slowpath) ;  /* 0x0000000800c87944 */ /* 0x000fea0003c00000 */
[----:B------:R-:W-:-:S07]  /*0210*/  IMAD.MOV.U32 R6, RZ, RZ, R0 ;  /* 0x000000ffff067224 */ /* 0x000fce00078e0000 */
.L_x_87:
[----:B------:R-:W-:Y:S05]  /*0220*/  BSYNC.RECONVERGENT B1 ;  /* 0x0000000000017941 */ /* 0x000fea0003800200 */
.L_x_86:
[----:B------:R-:W-:-:S13]  /*0230*/  FSETP.GE.AND P0, PT, R6, RZ, PT ;  /* 0x000000ff0600720b */ /* 0x000fda0003f06000 */
        /* <DEDUP_REMOVED lines=23> */
.L_x_89:
[----:B------:R-:W-:Y:S05]  /*03b0*/  BSYNC.RECONVERGENT B1 ;  /* 0x0000000000017941 */ /* 0x000fea0003800200 */
.L_x_88:
[----:B------:R-:W-:-:S04]  /*03c0*/  FSETP.GEU.AND P0, PT, R0, R5, PT ;  /* 0x000000050000720b */ /* 0x000fc80003f0e000 */
[----:B------:R-:W-:-:S13]  /*03d0*/  FSETP.LTU.OR P0, PT, R0, RZ, P0 ;  /* 0x000000ff0000720b */ /* 0x000fda0000709400 */
[----:B------:R-:W-:Y:S05]  /*03e0*/  @P0 BRA `(.L_x_85) ;  /* 0x0000000800440947 */ /* 0x000fea0003800000 */
[----:B------:R-:W-:Y:S01]  /*03f0*/  IMAD.MOV.U32 R5, RZ, RZ, 0x3f000000 ;  /* 0x3f000000ff057424 */ /* 0x000fe200078e00ff */
[----:B------:R-:W0:Y:S01]  /*0400*/  LDCU.64 UR6, c[0x0][0x3a0] ;  /* 0x00007400ff0677ac */ /* 0x000e220008000a00 */
[----:B------:R-:W1:Y:S01]  /*0410*/  LDC.64 R16, c[0x0][0x380] ;  /* 0x0000e000ff107b82 */ /* 0x000e620000000a00 */
[C---:B------:R-:W-:Y:S02]  /*0420*/  R2UR UR8, R12.reuse ;  /* 0x000000000c0872ca */ /* 0x040fe400000e0000 */
[C---:B------:R-:W-:Y:S02]  /*0430*/  LOP3.LUT R3, R5.reuse, 0x80000000, R6, 0xb8, !PT ;  /* 0x8000000005037812 */ /* 0x040fe400078eb806 */
[----:B------:R-:W-:Y:S02]  /*0440*/  LOP3.LUT R5, R5, 0x80000000, R0, 0xb8, !PT ;  /* 0x8000000005057812 */ /* 0x000fe400078eb800 */
[----:B------:R-:W-:Y:S01]  /*0450*/  R2UR UR9, R13 ;  /* 0x000000000d0972ca */ /* 0x000fe200000e0000 */
[----:B------:R-:W-:Y:S01]  /*0460*/  FADD.RZ R3, R3, R6 ;  /* 0x0000000603037221 */ /* 0x000fe2000000c000 */
[----:B------:R-:W2:Y:S01]  /*0470*/  LDC.64 R18, c[0x0][0x388] ;  /* 0x0000e200ff127b82 */ /* 0x000ea20000000a00 */
[----:B------:R-:W-:Y:S01]  /*0480*/  FADD.RZ R6, R5, R0 ;  /* 0x0000000005067221 */ /* 0x000fe2000000c000 */
[----:B------:R-:W-:Y:S01]  /*0490*/  R2UR UR10, R12 ;  /* 0x000000000c0a72ca */ /* 0x000fe200000e0000 */
[----:B------:R-:W-:Y:S01]  /*04a0*/  F2I.TRUNC.NTZ R7, R3 ;  /* 0x0000000300077305 */ /* 0x000fe2000020f100 */
[----:B------:R-:W-:-:S02]  /*04b0*/  R2UR UR11, R13 ;  /* 0x000000000d0b72ca */ /* 0x000fc400000e0000 */
[----:B------:R-:W-:Y:S02]  /*04c0*/  R2UR UR12, R12 ;  /* 0x000000000c0c72ca */ /* 0x000fe400000e0000 */
[----:B------:R-:W-:Y:S01]  /*04d0*/  R2UR UR13, R13 ;  /* 0x000000000d0d72ca */ /* 0x000fe200000e0000 */
[----:B------:R-:W3:Y:S02]  /*04e0*/  LDC R23, c[0x0][0x398] ;  /* 0x0000e600ff177b82 */ /* 0x000ee40000000800 */
[----:B------:R-:W0:Y:S02]  /*04f0*/  F2I.TRUNC.NTZ R6, R6 ;  /* 0x0000000600067305 */ /* 0x000e24000020f100 */
[----:B0-----:R-:W-:-:S04]  /*0500*/  IMAD R5, R6, UR6, R7 ;  /* 0x0000000606057c24 */ /* 0x001fc8000f8e0207 */
[----:B------:R-:W-:-:S04]  /*0510*/  IMAD.SHL.U32 R9, R5, 0x2, RZ ;  /* 0x0000000205097824 */ /* 0x000fc800078e00ff */
[----:B-1----:R-:W-:-:S05]  /*0520*/  IMAD.WIDE R16, R9, 0x4, R16 ;  /* 0x0000000409107825 */ /* 0x002fca00078e0210 */
[----:B------:R-:W4:Y:S01]  /*0530*/  LDG.E R3, desc[UR8][R16.64] ;  /* 0x0000000810037981 */ /* 0x000f22000c1e1900 */
[----:B--2---:R-:W-:-:S03]  /*0540*/  IMAD.WIDE R18, R5, 0x4, R18 ;  /* 0x0000000405127825 */ /* 0x004fc600078e0212 */
[----:B------:R-:W2:Y:S04]  /*0550*/  LDG.E R0, desc[UR10][R16.64+0x4] ;  /* 0x0000040a10007981 */ /* 0x000ea8000c1e1900 */
[----:B------:R-:W5:Y:S01]  /*0560*/  LDG.E R8, desc[UR12][R18.64] ;  /* 0x0000000c12087981 */ /* 0x000f62000c1e1900 */
[----:B---3--:R-:W-:Y:S01]  /*0570*/  FMUL R4, R23, R23 ;  /* 0x0000001717047220 */ /* 0x008fe20000400000 */
[----:B------:R-:W-:Y:S03]  /*0580*/  BSSY.RECONVERGENT B1, `(.L_x_90) ;  /* 0x0000011000017945 */ /* 0x000fe60003800200 */
[----:B------:R-:W0:Y:S01]  /*0590*/  MUFU.RCP R9, R4 ;  /* 0x0000000400097308 */ /* 0x000e220000001000 */
[----:B----4-:R-:W-:-:S04]  /*05a0*/  FADD R2, -R2, R3 ;  /* 0x0000000302027221 */ /* 0x010fc80000000100 */
[--C-:B------:R-:W-:Y:S01]  /*05b0*/  FADD R24, -|R2|, R23.reuse ;  /* 0x0000001702187221 */ /* 0x100fe20000000300 */
[----:B--2---:R-:W-:Y:S01]  /*05c0*/  FADD R25, -R25, R0 ;  /* 0x0000000019197221 */ /* 0x004fe20000000100 */
[----:B0-----:R-:W-:Y:S02]  /*05d0*/  FFMA R0, -R4, R9, 1 ;  /* 0x3f80000004007423 */ /* 0x001fe40000000109 */
[----:B------:R-:W-:Y:S01]  /*05e0*/  FMUL R24, |R24|, UR7 ;  /* 0x0000000718187c20 */ /* 0x000fe20008400200 */
[----:B------:R-:W-:Y:S01]  /*05f0*/  FADD R23, -|R25|, R23 ;  /* 0x0000001719177221 */ /* 0x000fe20000000300 */
[----:B------:R-:W-:-:S03]  /*0600*/  FFMA R0, R9, R0, R9 ;  /* 0x0000000009007223 */ /* 0x000fc60000000009 */
[----:B-----5:R-:W-:-:S04]  /*0610*/  FFMA R27, |R23|, R24, R8 ;  /* 0x00000018171b7223 */ /* 0x020fc80000000208 */
[----:B------:R-:W0:Y:S01]  /*0620*/  FCHK P0, R27, R4 ;  /* 0x000000041b007302 */ /* 0x000e220000000000 */
[----:B------:R-:W-:-:S04]  /*0630*/  FFMA R3, R27, R0, RZ ;  /* 0x000000001b037223 */ /* 0x000fc800000000ff */
[----:B------:R-:W-:-:S04]  /*0640*/  FFMA R8, -R4, R3, R27 ;  /* 0x0000000304087223 */ /* 0x000fc8000000011b */
[----:B------:R-:W-:Y:S01]  /*0650*/  FFMA R0, R0, R8, R3 ;  /* 0x0000000800007223 */ /* 0x000fe20000000003 */
[----:B0-----:R-:W-:Y:S06]  /*0660*/  @!P0 BRA `(.L_x_91) ;  /* 0x0000000000088947 */ /* 0x001fec0003800000 */
[----:B------:R-:W-:-:S07]  /*0670*/  MOV R8, 0x690 ;  /* 0x0000069000087802 */ /* 0x000fce0000000f00 */
[----:B------:R-:W-:Y:S05]  /*0680*/  CALL.REL.NOINC `($__internal_5_$__cuda_sm3x_div_rn_noftz_f32_slowpath) ;  /* 0x0000000400a87944 */ /* 0x000fea0003c00000 */
.L_x_91:
[----:B------:R-:W-:Y:S05]  /*0690*/  BSYNC.RECONVERGENT B1 ;  /* 0x0000000000017941 */ /* 0x000fea0003800200 */
.L_x_90:
[C---:B------:R-:W-:Y:S01]  /*06a0*/  R2UR UR6, R12.reuse ;  /* 0x000000000c0672ca */ /* 0x040fe200000e0000 */
[----:B------:R-:W0:Y:S01]  /*06b0*/  LDC R11, c[0x0][0x3a0] ;  /* 0x0000e800ff0b7b82 */ /* 0x000e220000000800 */
[C---:B------:R-:W-:Y:S02]  /*06c0*/  R2UR UR7, R13.reuse ;  /* 0x000000000d0772ca */ /* 0x040fe400000e0000 */
[C---:B------:R-:W-:Y:S02]  /*06d0*/  R2UR UR8, R12.reuse ;  /* 0x000000000c0872ca */ /* 0x040fe400000e0000 */
[C---:B------:R-:W-:Y:S02]  /*06e0*/  R2UR UR9, R13.reuse ;  /* 0x000000000d0972ca */ /* 0x040fe400000e0000 */
[----:B------:R-:W-:Y:S02]  /*06f0*/  R2UR UR12, R12 ;  /* 0x000000000c0c72ca */ /* 0x000fe400000e0000 */
[----:B------:R-:W-:-:S02]  /*0700*/  R2UR UR13, R13 ;  /* 0x000000000d0d72ca */ /* 0x000fc400000e0000 */
[C---:B------:R-:W-:Y:S02]  /*0710*/  R2UR UR10, R12.reuse ;  /* 0x000000000c0a72ca */ /* 0x040fe400000e0000 */
[C---:B------:R-:W-:Y:S01]  /*0720*/  R2UR UR11, R13.reuse ;  /* 0x000000000d0b72ca */ /* 0x040fe200000e0000 */
[----:B------:R1:W-:Y:S01]  /*0730*/  STG.E desc[UR6][R18.64], R0 ;  /* 0x0000000012007986 */ /* 0x0003e2000c101906 */
[----:B------:R-:W-:Y:S02]  /*0740*/  R2UR UR14, R12 ;  /* 0x000000000c0e72ca */ /* 0x000fe400000e0000 */
[----:B------:R-:W-:Y:S01]  /*0750*/  R2UR UR15, R13 ;  /* 0x000000000d0f72ca */ /* 0x000fe200000e0000 */
[----:B------:R-:W2:Y:S04]  /*0760*/  LDG.E R3, desc[UR8][R16.64] ;  /* 0x0000000810037981 */ /* 0x000ea8000c1e1900 */
[----:B------:R-:W3:Y:S04]  /*0770*/  LDG.E R9, desc[UR12][R16.64+0x4] ;  /* 0x0000040c10097981 */ /* 0x000ee8000c1e1900 */
[----:B------:R-:W2:Y:S04]  /*0780*/  LDG.E R8, desc[UR10][R14.64] ;  /* 0x0000000a0e087981 */ /* 0x000ea8000c1e1900 */
[----:B------:R-:W3:Y:S01]  /*0790*/  LDG.E R10, desc[UR14][R14.64+0x4] ;  /* 0x0000040e0e0a7981 */ /* 0x000ee2000c1e1900 */
[----:B0-----:R-:W-:Y:S01]  /*07a0*/  VIADD R29, R11, 0xffffffff ;  /* 0xffffffff0b1d7836 */ /* 0x001fe20000000000 */
[----:B------:R-:W-:Y:S01]  /*07b0*/  BSSY.RECONVERGENT B1, `(.L_x_92) ;  /* 0x0000020000017945 */ /* 0x000fe20003800200 */
[----:B-1----:R-:W-:-:S03]  /*07c0*/  IMAD.MOV R0, RZ, RZ, -R11 ;  /* 0x000000ffff007224 */ /* 0x002fc600078e0a0b */
[----:B------:R-:W-:-:S04]  /*07d0*/  ISETP.GE.AND P0, PT, R7, R29, PT ;  /* 0x0000001d0700720c */ /* 0x000fc80003f06270 */
[----:B------:R-:W-:Y:S01]  /*07e0*/  ISETP.GT.AND P0, PT, R7, RZ, !P0 ;  /* 0x000000ff0700720c */ /* 0x000fe20004704270 */
[----:B------:R-:W-:Y:S01]  /*07f0*/  IMAD.MOV.U32 R7, RZ, RZ, -0x1 ;  /* 0xffffffffff077424 */ /* 0x000fe200078e00ff */
[----:B--2---:R-:W-:Y:S02]  /*0800*/  FSETP.GT.AND P1, PT, R3, R8, PT ;  /* 0x000000080300720b */ /* 0x004fe40003f24000 */
[----:B---3--:R-:W-:Y:S02]  /*0810*/  FSETP.GT.AND P2, PT, R9, R10, PT ;  /* 0x0000000a0900720b */ /* 0x008fe40003f44000 */
[----:B------:R-:W-:Y:S02]  /*0820*/  SEL R7, R7, 0x1, P1 ;  /* 0x0000000107077807 */ /* 0x000fe40000800000 */
[----:B------:R-:W-:-:S05]  /*0830*/  SEL R16, R0, R11, P2 ;  /* 0x0000000b00107207 */ /* 0x000fca0001000000 */
[----:B------:R-:W-:Y:S05]  /*0840*/  @!P0 BRA `(.L_x_93) ;  /* 0x0000000000588947 */ /* 0x000fea0003800000 */
[----:B------:R-:W-:Y:S01]  /*0850*/  R2UR UR6, R12 ;  /* 0x000000000c0672ca */ /* 0x000fe200000e0000 */
[----:B------:R-:W-:Y:S01]  /*0860*/  IMAD.WIDE R14, R7, 0x4, R18 ;  /* 0x00000004070e7825 */ /* 0x000fe200078e0212 */
[----:B------:R-:W-:Y:S01]  /*0870*/  R2UR UR7, R13 ;  /* 0x000000000d0772ca */ /* 0x000fe200000e0000 */
[----:B------:R-:W0:-:S12]  /*0880*/  LDCU UR4, c[0x0][0x3a4] ;  /* 0x00007480ff0477ac */ /* 0x000e180008000800 */
[----:B------:R-:W2:Y:S01]  /*0890*/  LDG.E R0, desc[UR6][R14.64] ;  /* 0x000000060e007981 */ /* 0x000ea2000c1e1900 */
[----:B------:R-:W1:Y:S01]  /*08a0*/  MUFU.RCP R9, R4 ;  /* 0x0000000400097308 */ /* 0x000e620000001000 */
[----:B------:R-:W-:Y:S01]  /*08b0*/  BSSY.RECONVERGENT B2, `(.L_x_94) ;  /* 0x000000c000027945 */ /* 0x000fe20003800200 */
[----:B0-----:R-:W-:Y:S01]  /*08c0*/  FMUL R3, |R2|, UR4 ;  /* 0x0000000402037c20 */ /* 0x001fe20008400200 */
[----:B-1----:R-:W-:-:S03]  /*08d0*/  FFMA R8, -R4, R9, 1 ;  /* 0x3f80000004087423 */ /* 0x002fc60000000109 */
[----:B--2---:R-:W-:Y:S01]  /*08e0*/  FFMA R27, |R23|, R3, R0 ;  /* 0x00000003171b7223 */ /* 0x004fe20000000200 */
[----:B------:R-:W-:-:S03]  /*08f0*/  FFMA R0, R9, R8, R9 ;  /* 0x0000000809007223 */ /* 0x000fc60000000009 */
[----:B------:R-:W0:Y:S01]  /*0900*/  FCHK P1, R27, R4 ;  /* 0x000000041b007302 */ /* 0x000e220000020000 */
[----:B------:R-:W-:-:S04]  /*0910*/  FFMA R3, R0, R27, RZ ;  /* 0x0000001b00037223 */ /* 0x000fc800000000ff */
[----:B------:R-:W-:-:S04]  /*0920*/  FFMA R8, -R4, R3, R27 ;  /* 0x0000000304087223 */ /* 0x000fc8000000011b */
[----:B------:R-:W-:Y:S01]  /*0930*/  FFMA R0, R0, R8, R3 ;  /* 0x0000000800007223 */ /* 0x000fe20000000003 */
[----:B0-----:R-:W-:Y:S06]  /*0940*/  @!P1 BRA `(.L_x_95) ;  /* 0x0000000000089947 */ /* 0x001fec0003800000 */
[----:B------:R-:W-:-:S07]  /*0950*/  MOV R8, 0x970 ;  /* 0x0000097000087802 */ /* 0x000fce0000000f00 */
[----:B------:R-:W-:Y:S05]  /*0960*/  CALL.REL.NOINC `($__internal_5_$__cuda_sm3x_div_rn_noftz_f32_slowpath) ;  /* 0x0000000000f07944 */ /* 0x000fea0003c00000 */
.L_x_95:
[----:B------:R-:W-:Y:S05]  /*0970*/  BSYNC.RECONVERGENT B2 ;  /* 0x0000000000027941 */ /* 0x000fea0003800200 */
.L_x_94:
[----:B------:R-:W-:Y:S02]  /*0980*/  R2UR UR6, R12 ;  /* 0x000000000c0672ca */ /* 0x000fe400000e0000 */
[----:B------:R-:W-:-:S13]  /*0990*/  R2UR UR7, R13 ;  /* 0x000000000d0772ca */ /* 0x000fda00000e0000 */
[----:B------:R0:W-:Y:S02]  /*09a0*/  STG.E desc[UR6][R14.64], R0 ;  /* 0x000000000e007986 */ /* 0x0001e4000c101906 */
.L_x_93:
[----:B------:R-:W-:Y:S05]  /*09b0*/  BSYNC.RECONVERGENT B1 ;  /* 0x0000000000017941 */ /* 0x000fea0003800200 */
.L_x_92:
[C---:B------:R-:W-:Y:S01]  /*09c0*/  ISETP.GE.AND P1, PT, R6.reuse, R29, PT ;  /* 0x0000001d0600720c */ /* 0x040fe20003f26270 */
[----:B------:R-:W-:Y:S03]  /*09d0*/  BSSY.RECONVERGENT B1, `(.L_x_96) ;  /* 0x0000017000017945 */ /* 0x000fe60003800200 */
[----:B------:R-:W-:-:S13]  /*09e0*/  ISETP.LT.OR P1, PT, R6, 0x1, P1 ;  /* 0x000000010600780c */ /* 0x000fda0000f21670 */
[----:B------:R-:W-:Y:S05]  /*09f0*/  @P1 BRA `(.L_x_97) ;  /* 0x0000000000501947 */ /* 0x000fea0003800000 */
[----:B------:R-:W-:Y:S01]  /*0a00*/  R2UR UR6, R12 ;  /* 0x000000000c0672ca */ /* 0x000fe200000e0000 */
[----:B------:R-:W-:Y:S01]  /*0a10*/  IMAD.WIDE R18, R16, 0x4, R18 ;  /* 0x0000000410127825 */ /* 0x000fe200078e0212 */
[----:B------:R-:W-:-:S13]  /*0a20*/  R2UR UR7, R13 ;  /* 0x000000000d0772ca */ /* 0x000fda00000e0000 */
[----:B0-----:R-:W2:Y:S01]  /*0a30*/  LDG.E R0, desc[UR6][R18.64] ;  /* 0x0000000612007981 */ /* 0x001ea2000c1e1900 */
[----:B------:R-:W0:Y:S01]  /*0a40*/  MUFU.RCP R3, R4 ;  /* 0x0000000400037308 */ /* 0x000e220000001000 */
[----:B------:R-:W-:Y:S01]  /*0a50*/  BSSY.RECONVERGENT B2, `(.L_x_98) ;  /* 0x000000b000027945 */ /* 0x000fe20003800200 */
[----:B0-----:R-:W-:Y:S01]  /*0a60*/  FFMA R8, -R4, R3, 1 ;  /* 0x3f80000004087423 */ /* 0x001fe20000000103 */
[----:B--2---:R-:W-:-:S03]  /*0a70*/  FFMA R27, |R25|, R24, R0 ;  /* 0x00000018191b7223 */ /* 0x004fc60000000200 */
[----:B------:R-:W-:Y:S02]  /*0a80*/  FFMA R0, R3, R8, R3 ;  /* 0x0000000803007223 */ /* 0x000fe40000000003 */
[----:B------:R-:W0:Y:S02]  /*0a90*/  FCHK P1, R27, R4 ;  /* 0x000000041b007302 */ /* 0x000e240000020000 */
[----:B------:R-:W-:-:S04]  /*0aa0*/  FFMA R3, R0, R27, RZ ;  /* 0x0000001b00037223 */ /* 0x000fc800000000ff */
[----:B------:R-:W-:-:S04]  /*0ab0*/  FFMA R8, -R4, R3, R27 ;  /* 0x0000000304087223 */ /* 0x000fc8000000011b */
[----:B------:R-:W-:Y:S01]  /*0ac0*/  FFMA R0, R0, R8, R3 ;  /* 0x0000000800007223 */ /* 0x000fe20000000003 */
[----:B0-----:R-:W-:Y:S06]  /*0ad0*/  @!P1 BRA `(.L_x_99) ;  /* 0x0000000000089947 */ /* 0x001fec0003800000 */
[----:B------:R-:W-:-:S07]  /*0ae0*/  MOV R8, 0xb00 ;  /* 0x00000b0000087802 */ /* 0x000fce0000000f00 */
[----:B------:R-:W-:Y:S05]  /*0af0*/  CALL.REL.NOINC `($__internal_5_$__cuda_sm3x_div_rn_noftz_f32_slowpath) ;  /* 0x00000000008c7944 */ /* 0x000fea0003c00000 */
.L_x_99:
[----:B------:R-:W-:Y:S05]  /*0b00*/  BSYNC.RECONVERGENT B2 ;  /* 0x0000000000027941 */ /* 0x000fea0003800200 */
.L_x_98:
[----:B------:R-:W-:Y:S02]  /*0b10*/  R2UR UR6, R12 ;  /* 0x000000000c0672ca */ /* 0x000fe400000e0000 */
[----:B------:R-:W-:-:S13]  /*0b20*/  R2UR UR7, R13 ;  /* 0x000000000d0772ca */ /* 0x000fda00000e0000 */
[----:B------:R1:W-:Y:S02]  /*0b30*/  STG.E desc[UR6][R18.64], R0 ;  /* 0x0000000012007986 */ /* 0x0003e4000c101906 */
.L_x_97:
[----:B------:R-:W-:Y:S05]  /*0b40*/  BSYNC.RECONVERGENT B1 ;  /* 0x0000000000017941 */ /* 0x000fea0003800200 */
.L_x_96:
[----:B------:R-:W-:-:S04]  /*0b50*/  ISETP.LT.OR P0, PT, R6, 0x1, !P0 ;  /* 0x000000010600780c */ /* 0x000fc80004701670 */
[----:B------:R-:W-:-:S13]  /*0b60*/  ISETP.GE.OR P0, PT, R6, R29, P0 ;  /* 0x0000001d0600720c */ /* 0x000fda0000706670 */
[----:B------:R-:W-:Y:S05]  /*0b70*/  @P0 BRA `(.L_x_85) ;  /* 0x0000000000600947 */ /* 0x000fea0003800000 */
[----:B------:R-:W2:Y:S01]  /*0b80*/  LDC.64 R8, c[0x0][0x388] ;  /* 0x0000e200ff087b82 */ /* 0x000ea20000000a00 */
[----:B------:R-:W-:Y:S01]  /*0b90*/  R2UR UR6, R12 ;  /* 0x000000000c0672ca */ /* 0x000fe200000e0000 */
[----:B------:R-:W3:Y:S01]  /*0ba0*/  LDCU UR4, c[0x0][0x3a4] ;  /* 0x00007480ff0477ac */ /* 0x000ee20008000800 */
[----:B------:R-:W-:Y:S02]  /*0bb0*/  R2UR UR7, R13 ;  /* 0x000000000d0772ca */ /* 0x000fe400000e0000 */
[----:B------:R-:W-:-:S05]  /*0bc0*/  IADD3 R7, PT, PT, R7, R16, R5 ;  /* 0x0000001007077210 */ /* 0x000fca0007ffe005 */
[----:B--2---:R-:W-:-:S06]  /*0bd0*/  IMAD.WIDE R6, R7, 0x4, R8 ;  /* 0x0000000407067825 */ /* 0x004fcc00078e0208 */
[----:B01----:R-:W2:Y:S01]  /*0be0*/  LDG.E R0, desc[UR6][R6.64] ;  /* 0x0000000606007981 */ /* 0x003ea2000c1e1900 */
[----:B------:R-:W0:Y:S01]  /*0bf0*/  MUFU.RCP R3, R4 ;  /* 0x0000000400037308 */ /* 0x000e220000001000 */
[----:B---3--:R-:W-:Y:S01]  /*0c00*/  FMUL R27, |R2|, UR4 ;  /* 0x00000004021b7c20 */ /* 0x008fe20008400200 */
[----:B------:R-:W-:Y:S01]  /*0c10*/  BSSY.RECONVERGENT B1, `(.L_x_100) ;  /* 0x000000b000017945 */ /* 0x000fe20003800200 */
[----:B0-----:R-:W-:Y:S02]  /*0c20*/  FFMA R2, -R4, R3, 1 ;  /* 0x3f80000004027423 */ /* 0x001fe40000000103 */
[----:B--2---:R-:W-:Y:S02]  /*0c30*/  FFMA R27, |R25|, R27, R0 ;  /* 0x0000001b191b7223 */ /* 0x004fe40000000200 */
        /* <DEDUP_REMOVED lines=8> */
.L_x_101:
[----:B------:R-:W-:Y:S05]  /*0cc0*/  BSYNC.RECONVERGENT B1 ;  /* 0x0000000000017941 */ /* 0x000fea0003800200 */
.L_x_100:
[----:B------:R-:W-:Y:S02]  /*0cd0*/  R2UR UR6, R12 ;  /* 0x000000000c0672ca */ /* 0x000fe400000e0000 */
[----:B------:R-:W-:-:S13]  /*0ce0*/  R2UR UR7, R13 ;  /* 0x000000000d0772ca */ /* 0x000fda00000e0000 */
[----:B------:R2:W-:Y:S02]  /*0cf0*/  STG.E desc[UR6][R6.64], R0 ;  /* 0x0000000006007986 */ /* 0x0005e4000c101906 */
.L_x_85:
[----:B------:R-:W-:Y:S05]  /*0d00*/  BSYNC.RECONVERGENT B0 ;  /* 0x0000000000007941 */ /* 0x000fea0003800200 */
.L_x_84:
[----:B------:R-:W-:Y:S06]  /*0d10*/  BAR.SYNC.DEFER_BLOCKING 0x0 ;  /* 0x0000000000007b1d */ /* 0x000fec0000010000 */
[----:B------:R-:W-:Y:S05]  /*0d20*/  EXIT ;  /* 0x000000000000794d */ /* 0x000fea0003800000 */
        .weak           $__internal_5_$__cuda_sm3x_div_rn_noftz_f32_slowpath
        .type           $__internal_5_$__cuda_sm3x_div_rn_noftz_f32_slowpath,@function
        .size           $__internal_5_$__cuda_sm3x_div_rn_noftz_f32_slowpath,(.L_x_119 - $__internal_5_$__cuda_sm3x_div_rn_noftz_f32_slowpath)
$__internal_5_$__cuda_sm3x_div_rn_noftz_f32_slowpath:
        /* <DEDUP_REMOVED lines=35> */
.L_x_103:
        /* <DEDUP_REMOVED lines=30> */
[CCC-:B------:R-:W-:Y:S01]  /*1140*/  FFMA.RP R10, R21.reuse, R11.reuse, R22.reuse ;  /* 0x0000000b150a7223 */ /* 0x1c0fe20000008016 */
[----:B------:R-:W-:Y:S01]  /*1150*/  FFMA.RM R21, R21, R11, R22 ;  /* 0x0000000b15157223 */ /* 0x000fe20000004016 */
[C---:B------:R-:W-:Y:S01]  /*1160*/  VIADD R11, R3.reuse, 0x20 ;  /* 0x00000020030b7836 */ /* 0x040fe20000000000 */
[----:B------:R-:W-:Y:S02]  /*1170*/  ISETP.NE.AND P3, PT, R3, RZ, PT ;  /* 0x000000ff0300720c */ /* 0x000fe40003f65270 */
[----:B------:R-:W-:Y:S02]  /*1180*/  LOP3.LUT R9, R9, 0x7fffff, RZ, 0xc0, !PT ;  /* 0x007fffff09097812 */ /* 0x000fe400078ec0ff */
        /* <DEDUP_REMOVED lines=16> */
.L_x_110:
[----:B------:R-:W-:-:S04]  /*1290*/  LOP3.LUT R0, R0, 0x80000000, RZ, 0xc0, !PT ;  /* 0x8000000000007812 */ /* 0x000fc800078ec0ff */
[----:B------:R-:W-:Y:S01]  /*12a0*/  LOP3.LUT R0, R0, 0x7f800000, RZ, 0xfc, !PT ;  /* 0x7f80000000007812 */ /* 0x000fe200078efcff */
[----:B------:R-:W-:Y:S06]  /*12b0*/  BRA `(.L_x_111) ;  /* 0x0000000000047947 */ /* 0x000fec0003800000 */
.L_x_109:
[----:B------:R-:W-:-:S07]  /*12c0*/  IMAD R0, R9, 0x800000, R0 ;  /* 0x0080000009007824 */ /* 0x000fce00078e0200 */
.L_x_111:
[----:B------:R-:W-:Y:S05]  /*12d0*/  BSYNC.RECONVERGENT B4 ;  /* 0x0000000000047941 */ /* 0x000fea0003800200 */
.L_x_108:
[----:B------:R-:W-:Y:S05]  /*12e0*/  BRA `(.L_x_112) ;  /* 0x0000000000207947 */ /* 0x000fea0003800000 */
.L_x_107:
[----:B------:R-:W-:-:S04]  /*12f0*/  LOP3.LUT R20, R20, 0x80000000, R27, 0x48, !PT ;  /* 0x8000000014147812 */ /* 0x000fc800078e481b */
[----:B------:R-:W-:Y:S01]  /*1300*/  LOP3.LUT R0, R20, 0x7f800000, RZ, 0xfc, !PT ;  /* 0x7f80000014007812 */ /* 0x000fe200078efcff */
[----:B------:R-:W-:Y:S06]  /*1310*/  BRA `(.L_x_112) ;  /* 0x0000000000147947 */ /* 0x000fec0003800000 */
.L_x_106:
[----:B------:R-:W-:Y:S01]  /*1320*/  LOP3.LUT R0, R20, 0x80000000, R27, 0x48, !PT ;  /* 0x8000000014007812 */ /* 0x000fe200078e481b */
[----:B------:R-:W-:Y:S06]  /*1330*/  BRA `(.L_x_112) ;  /* 0x00000000000c7947 */ /* 0x000fec0003800000 */
.L_x_105:
[----:B------:R-:W0:Y:S01]  /*1340*/  MUFU.RSQ R0, -QNAN ;  /* 0xffc0000000007908 */ /* 0x000e220000001400 */
[----:B------:R-:W-:Y:S05]  /*1350*/  BRA `(.L_x_112) ;  /* 0x0000000000047947 */ /* 0x000fea0003800000 */
.L_x_104:
[----:B------:R-:W-:-:S07]  /*1360*/  FADD.FTZ R0, R27, R4 ;  /* 0x000000041b007221 */ /* 0x000fce0000010000 */
.L_x_112:
[----:B------:R-:W-:Y:S05]  /*1370*/  BSYNC.RECONVERGENT B3 ;  /* 0x0000000000037941 */ /* 0x000fea0003800200 */
.L_x_102:
[----:B------:R-:W-:-:S04]  /*1380*/  IMAD.MOV.U32 R9, RZ, RZ, 0x0 ;  /* 0x00000000ff097424 */ /* 0x000fc800078e00ff */
[----:B0-----:R-:W-:Y:S05]  /*1390*/  RET.REL.NODEC R8 `(_Z11masa_grillaPfS_S_fiifi) ;  /* 0xffffffec08187950 */ /* 0x001fea0003c3ffff */
.L_x_113:
        /* <DEDUP_REMOVED lines=14> */
.L_x_119:


//--------------------- .nv.shared.reserved.0     --------------------------
	.section	.nv.shared.reserved.0,"aw",@nobits
	.weak		__nv_reservedSMEM_offset_0_alias
	.size		__nv_reservedSMEM_offset_0_alias, 0, 64
	.other		__nv_reservedSMEM_offset_0_alias,@"STO_CUDA_RESERVED_SHARED STV_DEFAULT"
__nv_reservedSMEM_offset_0_alias:
	.zero		0
	.zero		64


//--------------------- .nv.constant0._Z13actualizacionPfS_S_S_iifffi --------------------------
	.section	.nv.constant0._Z13actualizacionPfS_S_S_iifffi,"a",@progbits
	.sectionflags	@""
	.align	4
.nv.constant0._Z13actualizacionPfS_S_S_iifffi:
	.zero		952


//--------------------- .nv.constant0._Z8gravedadPfS_if --------------------------
	.section	.nv.constant0._Z8gravedadPfS_if,"a",@progbits
	.sectionflags	@""
	.align	4
.nv.constant0._Z8gravedadPfS_if:
	.zero		920


//--------------------- .nv.constant0._Z7poissonP6float2S0_Pfiif --------------------------
	.section	.nv.constant0._Z7poissonP6float2S0_Pfiif,"a",@progbits
	.sectionflags	@""
	.align	4
.nv.constant0._Z7poissonP6float2S0_Pfiif:
	.zero		932


//--------------------- .nv.constant0._Z13complejo_realPfP6float2i --------------------------
	.section	.nv.constant0._Z13complejo_realPfP6float2i,"a",@progbits
	.sectionflags	@""
	.align	4
.nv.constant0._Z13complejo_realPfP6float2i:
	.zero		916


//--------------------- .nv.constant0._Z13real_complejoPfP6float2i --------------------------
	.section	.nv.constant0._Z13real_complejoPfP6float2i,"a",@progbits
	.sectionflags	@""
	.align	4
.nv.constant0._Z13real_complejoPfP6float2i:
	.zero		916


//--------------------- .nv.constant0._Z11masa_grillaPfS_S_fiifi --------------------------
	.section	.nv.constant0._Z11masa_grillaPfS_S_fiifi,"a",@progbits
	.sectionflags	@""
	.align	4
.nv.constant0._Z11masa_grillaPfS_S_fiifi:
	.zero		940


//--------------------- SYMBOLS --------------------------

	.type		.nv.reservedSmem.offset0,@object
	.size		.nv.reservedSmem.offset0,0x4
